	.target	sm_100a

	.elftype	@"ET_EXEC"


//--------------------- .note.nv.tkinfo           --------------------------
	.section	.note.nv.tkinfo,"",@"SHT_NOTE"
	.sectionflags	@"SHF_NOTE_NV_TKINFO"
	.tkinfo
        /*0018*/ 	.word	0x00000002
        /*0030*/ 	.string	""
        /*0030*/ 	.string	"ptxas"
        /*0030*/ 	.string	"Cuda compilation tools, release 13.0, V13.0.88"
        /*0030*/ 	.string	"Build cuda_13.0.r13.0/compiler.36424714_0"
        /*0030*/ 	.string	"-arch sm_100a -m 64 "



//--------------------- .note.nv.cuinfo           --------------------------
	.section	.note.nv.cuinfo,"",@"SHT_NOTE"
	.sectionflags	@"SHF_NOTE_NV_CUINFO"
        /*0018*/ 	.short	0x0002
        /*001a*/ 	.short	0x0064
        /*001c*/ 	.short	0x0082
	.zero		2


//--------------------- .nv.info                  --------------------------
	.section	.nv.info,"",@"SHT_CUDA_INFO"
	.align	4


	//----- nvinfo : EIATTR_REGCOUNT
	.align		4
        /*0000*/ 	.byte	0x04, 0x2f
        /*0002*/ 	.short	(.L_19 - .L_18)
	.align		4
.L_18:
        /*0004*/ 	.word	index@(_ZN7cutlass13device_kernelINS_4gemm6kernel13GemmUniversalIN4cute5tupleIJiiiiEEENS1_10collective13CollectiveMmaINS1_35MainloopSm100TmaUmmaWarpSpecializedILi8ELi2ELi4ENS5_IJNS4_1CILi1EEESB_SB_EEEEENS5_IJNSA_ILi128EEENSA_ILi64EEENSA_ILi32EEEEEEfNS5_IJlSB_lEEEfSI_NS4_8TiledMMAINS4_8MMA_AtomIJNS4_17SM100_MMA_TF32_SSINS_10tfloat32_tESM_fLi128ELi64ELNS4_4UMMA5MajorE0ELSO_0ELNSN_7ScaleInE0ELSP_0EEEEEENS4_6LayoutISC_NS5_IJNSA_ILi0EEEST_ST_EEEEENS5_IJNS4_10UnderscoreESW_SW_EEEEENS4_13SM90_TMA_LOADENS4_14ComposedLayoutINS4_7SwizzleILi3ELi4ELi3EEENS4_18smem_ptr_flag_bitsILi32EEENSS_INS5_IJNSA_ILi8EEESG_EEENS5_IJSG_SB_EEEEEEEvNS4_8identityESZ_S19_vS1A_EENS_8epilogue10collective18CollectiveEpilogueINS1C_23Sm100TmaWarpSpecializedILi4ELi2ELi16ELb1ELb0EEEJSH_NS5_IJNSS_ISE_SB_EENSS_INSA_ILi16EEESB_EEEEEfSI_fSI_NS1C_6fusion15FusionCallbacksIS1G_NS1L_17LinearCombinationIffffLNS_15FloatRoundStyleE2EEESH_S1K_JEEENS4_5SM1004TMEM4LOAD26SM100_TMEM_LOAD_32dp32b16xESZ_NS10_INS11_ILi2ELi4ELi3EEES14_NSS_INS5_IJS15_S1I_EEENS5_IJS1I_SB_EEEEEEENS4_39AutoVectorizingCopyWithAssumedAlignmentILi128EEENS4_14SM90_TMA_STOREES1Z_S21_S21_EEEvvEEEEvNT_6ParamsE)
        /*0008*/ 	.word	0x0000005a


	//----- nvinfo : EIATTR_FRAME_SIZE
	.align		4
.L_19:
        /*000c*/ 	.byte	0x04, 0x11
        /*000e*/ 	.short	(.L_21 - .L_20)
	.align		4
.L_20:
        /*0010*/ 	.word	index@($__internal_2_$__cuda_sm10x_tcgen05_guardrail_trap_unallocated_columns_being_dealloced)
        /*0014*/ 	.word	0x00000000


	//----- nvinfo : EIATTR_FRAME_SIZE
	.align		4
.L_21:
        /*0018*/ 	.byte	0x04, 0x11
        /*001a*/ 	.short	(.L_23 - .L_22)
	.align		4
.L_22:
        /*001c*/ 	.word	index@($__internal_1_$__cuda_sm10x_tcgen05_guardrail_trap_phase_invalid_during_alloc)
        /*0020*/ 	.word	0x00000000


	//----- nvinfo : EIATTR_FRAME_SIZE
	.align		4
.L_23:
        /*0024*/ 	.byte	0x04, 0x11
        /*0026*/ 	.short	(.L_25 - .L_24)
	.align		4
.L_24:
        /*0028*/ 	.word	index@($__internal_0_$__cuda_sm10x_tcgen05_guardrail_trap_col_being_dealloced_not_returned_by_alloc)
        /*002c*/ 	.word	0x00000000


	//----- nvinfo : EIATTR_FRAME_SIZE
	.align		4
.L_25:
        /*0030*/ 	.byte	0x04, 0x11
        /*0032*/ 	.short	(.L_27 - .L_26)
	.align		4
.L_26:
        /*0034*/ 	.word	index@(_ZN7cutlass13device_kernelINS_4gemm6kernel13GemmUniversalIN4cute5tupleIJiiiiEEENS1_10collective13CollectiveMmaINS1_35MainloopSm100TmaUmmaWarpSpecializedILi8ELi2ELi4ENS5_IJNS4_1CILi1EEESB_SB_EEEEENS5_IJNSA_ILi128EEENSA_ILi64EEENSA_ILi32EEEEEEfNS5_IJlSB_lEEEfSI_NS4_8TiledMMAINS4_8MMA_AtomIJNS4_17SM100_MMA_TF32_SSINS_10tfloat32_tESM_fLi128ELi64ELNS4_4UMMA5MajorE0ELSO_0ELNSN_7ScaleInE0ELSP_0EEEEEENS4_6LayoutISC_NS5_IJNSA_ILi0EEEST_ST_EEEEENS5_IJNS4_10UnderscoreESW_SW_EEEEENS4_13SM90_TMA_LOADENS4_14ComposedLayoutINS4_7SwizzleILi3ELi4ELi3EEENS4_18smem_ptr_flag_bitsILi32EEENSS_INS5_IJNSA_ILi8EEESG_EEENS5_IJSG_SB_EEEEEEEvNS4_8identityESZ_S19_vS1A_EENS_8epilogue10collective18CollectiveEpilogueINS1C_23Sm100TmaWarpSpecializedILi4ELi2ELi16ELb1ELb0EEEJSH_NS5_IJNSS_ISE_SB_EENSS_INSA_ILi16EEESB_EEEEEfSI_fSI_NS1C_6fusion15FusionCallbacksIS1G_NS1L_17LinearCombinationIffffLNS_15FloatRoundStyleE2EEESH_S1K_JEEENS4_5SM1004TMEM4LOAD26SM100_TMEM_LOAD_32dp32b16xESZ_NS10_INS11_ILi2ELi4ELi3EEES14_NSS_INS5_IJS15_S1I_EEENS5_IJS1I_SB_EEEEEEENS4_39AutoVectorizingCopyWithAssumedAlignmentILi128EEENS4_14SM90_TMA_STOREES1Z_S21_S21_EEEvvEEEEvNT_6ParamsE)
        /*0038*/ 	.word	0x00000000


	//----- nvinfo : EIATTR_MIN_STACK_SIZE
	.align		4
.L_27:
        /*003c*/ 	.byte	0x04, 0x12
        /*003e*/ 	.short	(.L_29 - .L_28)
	.align		4
.L_28:
        /*0040*/ 	.word	index@(_ZN7cutlass13device_kernelINS_4gemm6kernel13GemmUniversalIN4cute5tupleIJiiiiEEENS1_10collective13CollectiveMmaINS1_35MainloopSm100TmaUmmaWarpSpecializedILi8ELi2ELi4ENS5_IJNS4_1CILi1EEESB_SB_EEEEENS5_IJNSA_ILi128EEENSA_ILi64EEENSA_ILi32EEEEEEfNS5_IJlSB_lEEEfSI_NS4_8TiledMMAINS4_8MMA_AtomIJNS4_17SM100_MMA_TF32_SSINS_10tfloat32_tESM_fLi128ELi64ELNS4_4UMMA5MajorE0ELSO_0ELNSN_7ScaleInE0ELSP_0EEEEEENS4_6LayoutISC_NS5_IJNSA_ILi0EEEST_ST_EEEEENS5_IJNS4_10UnderscoreESW_SW_EEEEENS4_13SM90_TMA_LOADENS4_14ComposedLayoutINS4_7SwizzleILi3ELi4ELi3EEENS4_18smem_ptr_flag_bitsILi32EEENSS_INS5_IJNSA_ILi8EEESG_EEENS5_IJSG_SB_EEEEEEEvNS4_8identityESZ_S19_vS1A_EENS_8epilogue10collective18CollectiveEpilogueINS1C_23Sm100TmaWarpSpecializedILi4ELi2ELi16ELb1ELb0EEEJSH_NS5_IJNSS_ISE_SB_EENSS_INSA_ILi16EEESB_EEEEEfSI_fSI_NS1C_6fusion15FusionCallbacksIS1G_NS1L_17LinearCombinationIffffLNS_15FloatRoundStyleE2EEESH_S1K_JEEENS4_5SM1004TMEM4LOAD26SM100_TMEM_LOAD_32dp32b16xESZ_NS10_INS11_ILi2ELi4ELi3EEES14_NSS_INS5_IJS15_S1I_EEENS5_IJS1I_SB_EEEEEEENS4_39AutoVectorizingCopyWithAssumedAlignmentILi128EEENS4_14SM90_TMA_STOREES1Z_S21_S21_EEEvvEEEEvNT_6ParamsE)
        /*0044*/ 	.word	0x00000000
.L_29:


//--------------------- .nv.compat                --------------------------
	.section	.nv.compat,"",@"SHT_CUDA_COMPAT_INFO"
	.align	4
        /*0000*/ 	.byte	0x02, 0x09, 0x01, 0x00, 0x02, 0x02, 0x02, 0x00, 0x02, 0x05, 0x05, 0x00, 0x03, 0x07, 0x01, 0x01
        /*0010*/ 	.byte	0x02, 0x03, 0x01, 0x00, 0x02, 0x06, 0x01, 0x00, 0x04, 0x0b, 0x08, 0x00, 0x09, 0x00, 0x00, 0x00
        /*0020*/ 	.byte	0x00, 0x00, 0x00, 0x00


//--------------------- .nv.info._ZN7cutlass13device_kernelINS_4gemm6kernel13GemmUniversalIN4cute5tupleIJiiiiEEENS1_10collective13CollectiveMmaINS1_35MainloopSm100TmaUmmaWarpSpecializedILi8ELi2ELi4ENS5_IJNS4_1CILi1EEESB_SB_EEEEENS5_IJNSA_ILi128EEENSA_ILi64EEENSA_ILi32EEEEEEfNS5_IJlSB_lEEEfSI_NS4_8TiledMMAINS4_8MMA_AtomIJNS4_17SM100_MMA_TF32_SSINS_10tfloat32_tESM_fLi128ELi64ELNS4_4UMMA5MajorE0ELSO_0ELNSN_7ScaleInE0ELSP_0EEEEEENS4_6LayoutISC_NS5_IJNSA_ILi0EEEST_ST_EEEEENS5_IJNS4_10UnderscoreESW_SW_EEEEENS4_13SM90_TMA_LOADENS4_14ComposedLayoutINS4_7SwizzleILi3ELi4ELi3EEENS4_18smem_ptr_flag_bitsILi32EEENSS_INS5_IJNSA_ILi8EEESG_EEENS5_IJSG_SB_EEEEEEEvNS4_8identityESZ_S19_vS1A_EENS_8epilogue10collective18CollectiveEpilogueINS1C_23Sm100TmaWarpSpecializedILi4ELi2ELi16ELb1ELb0EEEJSH_NS5_IJNSS_ISE_SB_EENSS_INSA_ILi16EEESB_EEEEEfSI_fSI_NS1C_6fusion15FusionCallbacksIS1G_NS1L_17LinearCombinationIffffLNS_15FloatRoundStyleE2EEESH_S1K_JEEENS4_5SM1004TMEM4LOAD26SM100_TMEM_LOAD_32dp32b16xESZ_NS10_INS11_ILi2ELi4ELi3EEES14_NSS_INS5_IJS15_S1I_EEENS5_IJS1I_SB_EEEEEEENS4_39AutoVectorizingCopyWithAssumedAlignmentILi128EEENS4_14SM90_TMA_STOREES1Z_S21_S21_EEEvvEEEEvNT_6ParamsE --------------------------
	.section	.nv.info._ZN7cutlass13device_kernelINS_4gemm6kernel13GemmUniversalIN4cute5tupleIJiiiiEEENS1_10collective13CollectiveMmaINS1_35MainloopSm100TmaUmmaWarpSpecializedILi8ELi2ELi4ENS5_IJNS4_1CILi1EEESB_SB_EEEEENS5_IJNSA_ILi128EEENSA_ILi64EEENSA_ILi32EEEEEEfNS5_IJlSB_lEEEfSI_NS4_8TiledMMAINS4_8MMA_AtomIJNS4_17SM100_MMA_TF32_SSINS_10tfloat32_tESM_fLi128ELi64ELNS4_4UMMA5MajorE0ELSO_0ELNSN_7ScaleInE0ELSP_0EEEEEENS4_6LayoutISC_NS5_IJNSA_ILi0EEEST_ST_EEEEENS5_IJNS4_10UnderscoreESW_SW_EEEEENS4_13SM90_TMA_LOADENS4_14ComposedLayoutINS4_7SwizzleILi3ELi4ELi3EEENS4_18smem_ptr_flag_bitsILi32EEENSS_INS5_IJNSA_ILi8EEESG_EEENS5_IJSG_SB_EEEEEEEvNS4_8identityESZ_S19_vS1A_EENS_8epilogue10collective18CollectiveEpilogueINS1C_23Sm100TmaWarpSpecializedILi4ELi2ELi16ELb1ELb0EEEJSH_NS5_IJNSS_ISE_SB_EENSS_INSA_ILi16EEESB_EEEEEfSI_fSI_NS1C_6fusion15FusionCallbacksIS1G_NS1L_17LinearCombinationIffffLNS_15FloatRoundStyleE2EEESH_S1K_JEEENS4_5SM1004TMEM4LOAD26SM100_TMEM_LOAD_32dp32b16xESZ_NS10_INS11_ILi2ELi4ELi3EEES14_NSS_INS5_IJS15_S1I_EEENS5_IJS1I_SB_EEEEEEENS4_39AutoVectorizingCopyWithAssumedAlignmentILi128EEENS4_14SM90_TMA_STOREES1Z_S21_S21_EEEvvEEEEvNT_6ParamsE,"",@"SHT_CUDA_INFO"
	.sectionflags	@""
	.align	4


	//----- nvinfo : EIATTR_CUDA_API_VERSION
	.align		4
        /*0000*/ 	.byte	0x04, 0x37
        /*0002*/ 	.short	(.L_31 - .L_30)
.L_30:
        /*0004*/ 	.word	0x00000082


	//----- nvinfo : EIATTR_KPARAM_INFO
	.align		4
.L_31:
        /*0008*/ 	.byte	0x04, 0x17
        /*000a*/ 	.short	(.L_33 - .L_32)
.L_32:
        /*000c*/ 	.word	0x00000000
        /*0010*/ 	.short	0x0000
        /*0012*/ 	.short	0x0000
        /*0014*/ 	.byte	0x00, 0xf0, 0x01, 0x20


	//----- nvinfo : EIATTR_AT_ENTRY_FRAGMENTS
	.align		4
.L_33:
        /*0018*/ 	.byte	0x04, 0x4f
        /*001a*/ 	.short	(.L_35 - .L_34)


	//   ....[0]....
.L_34:
        /*001c*/ 	.word	0x00000006


	//----- nvinfo : EIATTR_RESERVED_SMEM_USED
	.align		4
.L_35:
        /*0020*/ 	.byte	0x01, 0x41
	.zero		2


	//----- nvinfo : EIATTR_SPARSE_MMA_MASK
	.align		4
        /*0024*/ 	.byte	0x03, 0x50
        /*0026*/ 	.short	0x0000


	//----- nvinfo : EIATTR_TCGEN05_1CTA_USED
	.align		4
        /*0028*/ 	.byte	0x01, 0x51
	.zero		2


	//----- nvinfo : EIATTR_MAXREG_COUNT
	.align		4
        /*002c*/ 	.byte	0x03, 0x1b
        /*002e*/ 	.short	0x00ff


	//----- nvinfo : EIATTR_NUM_BARRIERS
	.align		4
        /*0030*/ 	.byte	0x02, 0x4c
        /*0032*/ 	.byte	0x07
	.zero		1


	//----- nvinfo : EIATTR_EXTERNS
	.align		4
        /*0034*/ 	.byte	0x04, 0x0f
        /*0036*/ 	.short	(.L_37 - .L_36)


	//   ....[0]....
	.align		4
.L_36:
        /*0038*/ 	.word	index@(__assertfail)


	//----- nvinfo : EIATTR_MERCURY_ISA_VERSION
	.align		4
.L_37:
        /*003c*/ 	.byte	0x03, 0x5f
        /*003e*/ 	.short	0x0101


	//----- nvinfo : EIATTR_INT_WARP_WIDE_INSTR_OFFSETS
	.align		4
        /*0040*/ 	.byte	0x04, 0x31
        /*0042*/ 	.short	(.L_39 - .L_38)


	//   ....[0]....
.L_38:
        /*0044*/ 	.word	0x00001e60


	//   ....[1]....
        /*0048*/ 	.word	0x00003ae0


	//   ....[2]....
        /*004c*/ 	.word	0x00003b10


	//   ....[3]....
        /*0050*/ 	.word	0x00003b60


	//   ....[4]....
        /*0054*/ 	.word	0x00004470


	//   ....[5]....
        /*0058*/ 	.word	0x000044d0


	//   ....[6]....
        /*005c*/ 	.word	0x000045b0


	//   ....[7]....
        /*0060*/ 	.word	0x00004620


	//   ....[8]....
        /*0064*/ 	.word	0x00004730


	//   ....[9]....
        /*0068*/ 	.word	0x000047c0


	//   ....[10]....
        /*006c*/ 	.word	0x00004990


	//   ....[11]....
        /*0070*/ 	.word	0x00004af0


	//----- nvinfo : EIATTR_COOP_GROUP_MASK_REGIDS
	.align		4
.L_39:
        /*0074*/ 	.byte	0x04, 0x29
        /*0076*/ 	.short	(.L_41 - .L_40)


	//   ....[0]....
.L_40:
        /*0078*/ 	.word	0xffffffff


	//   ....[1]....
        /*007c*/ 	.word	0xffffffff


	//   ....[2]....
        /*0080*/ 	.word	0xffffffff


	//   ....[3]....
        /*0084*/ 	.word	0xffffffff


	//   ....[4]....
        /*0088*/ 	.word	0xffffffff


	//   ....[5]....
        /*008c*/ 	.word	0xffffffff


	//   ....[6]....
        /*0090*/ 	.word	0xffffffff


	//   ....[7]....
        /*0094*/ 	.word	0xffffffff


	//   ....[8]....
        /*0098*/ 	.word	0xffffffff


	//   ....[9]....
        /*009c*/ 	.word	0xffffffff


	//   ....[10]....
        /*00a0*/ 	.word	0xffffffff


	//   ....[11]....
        /*00a4*/ 	.word	0xffffffff


	//   ....[12]....
        /*00a8*/ 	.word	0xffffffff


	//----- nvinfo : EIATTR_COOP_GROUP_INSTR_OFFSETS
	.align		4
.L_41:
        /*00ac*/ 	.byte	0x04, 0x28
        /*00ae*/ 	.short	(.L_43 - .L_42)


	//   ....[0]....
.L_42:
        /*00b0*/ 	.word	0x00000090


	//   ....[1]....
        /*00b4*/ 	.word	0x000004d0


	//   ....[2]....
        /*00b8*/ 	.word	0x000006c0


	//   ....[3]....
        /*00bc*/ 	.word	0x00000860


	//   ....[4]....
        /*00c0*/ 	.word	0x00000960


	//   ....[5]....
        /*00c4*/ 	.word	0x00000ad0


	//   ....[6]....
        /*00c8*/ 	.word	0x00000c70


	//   ....[7]....
        /*00cc*/ 	.word	0x00001d40


	//   ....[8]....
        /*00d0*/ 	.word	0x00002d60


	//   ....[9]....
        /*00d4*/ 	.word	0x00002f70


	//   ....[10]....
        /*00d8*/ 	.word	0x00002fa0


	//   ....[11]....
        /*00dc*/ 	.word	0x000039d0


	//   ....[12]....
        /*00e0*/ 	.word	0x00003c00


	//----- nvinfo : EIATTR_VRC_CTA_INIT_COUNT
	.align		4
.L_43:
        /*00e4*/ 	.byte	0x02, 0x4a
        /*00e6*/ 	.byte	0x80
	.zero		1


	//----- nvinfo : EIATTR_SYSCALL_OFFSETS
	.align		4
        /*00e8*/ 	.byte	0x04, 0x46
        /*00ea*/ 	.short	(.L_45 - .L_44)


	//   ....[0]....
.L_44:
        /*00ec*/ 	.word	0x00005570


	//   ....[1]....
        /*00f0*/ 	.word	0x00005660


	//   ....[2]....
        /*00f4*/ 	.word	0x00005dd0


	//   ....[3]....
        /*00f8*/ 	.word	0x00006550


	//   ....[4]....
        /*00fc*/ 	.word	0x00006ca0


	//   ....[5]....
        /*0100*/ 	.word	0x000073f0


	//----- nvinfo : EIATTR_MBARRIER_INSTR_OFFSETS
	.align		4
.L_45:
        /*0104*/ 	.byte	0x04, 0x39
        /*0106*/ 	.short	(.L_47 - .L_46)


	//   ....[0]....
.L_46:
        /*0108*/ 	.word	0x000005b0
        /*010c*/ 	.word	0x000000ff
        /*0110*/ 	.word	0x00000000
        /*0114*/ 	.short	0x0100
        /*0116*/ 	.byte	0x05
	.zero		1


	//   ....[1]....
        /*0118*/ 	.word	0x000005c0
        /*011c*/ 	.word	0x000000ff
        /*0120*/ 	.word	0x00000040
        /*0124*/ 	.short	0x0100
        /*0126*/ 	.byte	0x05
	.zero		1


	//   ....[2]....
        /*0128*/ 	.word	0x000005d0
        /*012c*/ 	.word	0x000000ff
        /*0130*/ 	.word	0x00000008
        /*0134*/ 	.short	0x0100
        /*0136*/ 	.byte	0x05
	.zero		1


	//   ....[3]....
        /*0138*/ 	.word	0x000005e0
        /*013c*/ 	.word	0x000000ff
        /*0140*/ 	.word	0x00000048
        /*0144*/ 	.short	0x0100
        /*0146*/ 	.byte	0x05
	.zero		1


	//   ....[4]....
        /*0148*/ 	.word	0x000005f0
        /*014c*/ 	.word	0x000000ff
        /*0150*/ 	.word	0x00000010
        /*0154*/ 	.short	0x0100
        /*0156*/ 	.byte	0x05
	.zero		1


	//   ....[5]....
        /*0158*/ 	.word	0x00000600
        /*015c*/ 	.word	0x000000ff
        /*0160*/ 	.word	0x00000050
        /*0164*/ 	.short	0x0100
        /*0166*/ 	.byte	0x05
	.zero		1


	//   ....[6]....
        /*0168*/ 	.word	0x00000610
        /*016c*/ 	.word	0x000000ff
        /*0170*/ 	.word	0x00000018
        /*0174*/ 	.short	0x0100
        /*0176*/ 	.byte	0x05
	.zero		1


	//   ....[7]....
        /*0178*/ 	.word	0x00000620
        /*017c*/ 	.word	0x000000ff
        /*0180*/ 	.word	0x00000058
        /*0184*/ 	.short	0x0100
        /*0186*/ 	.byte	0x05
	.zero		1


	//   ....[8]....
        /*0188*/ 	.word	0x00000630
        /*018c*/ 	.word	0x000000ff
        /*0190*/ 	.word	0x00000020
        /*0194*/ 	.short	0x0100
        /*0196*/ 	.byte	0x05
	.zero		1


	//   ....[9]....
        /*0198*/ 	.word	0x00000640
        /*019c*/ 	.word	0x000000ff
        /*01a0*/ 	.word	0x00000060
        /*01a4*/ 	.short	0x0100
        /*01a6*/ 	.byte	0x05
	.zero		1


	//   ....[10]....
        /*01a8*/ 	.word	0x00000650
        /*01ac*/ 	.word	0x000000ff
        /*01b0*/ 	.word	0x00000028
        /*01b4*/ 	.short	0x0100
        /*01b6*/ 	.byte	0x05
	.zero		1


	//   ....[11]....
        /*01b8*/ 	.word	0x00000660
        /*01bc*/ 	.word	0x000000ff
        /*01c0*/ 	.word	0x00000068
        /*01c4*/ 	.short	0x0100
        /*01c6*/ 	.byte	0x05
	.zero		1


	//   ....[12]....
        /*01c8*/ 	.word	0x00000670
        /*01cc*/ 	.word	0x000000ff
        /*01d0*/ 	.word	0x00000030
        /*01d4*/ 	.short	0x0100
        /*01d6*/ 	.byte	0x05
	.zero		1


	//   ....[13]....
        /*01d8*/ 	.word	0x00000680
        /*01dc*/ 	.word	0x000000ff
        /*01e0*/ 	.word	0x00000070
        /*01e4*/ 	.short	0x0100
        /*01e6*/ 	.byte	0x05
	.zero		1


	//   ....[14]....
        /*01e8*/ 	.word	0x00000690
        /*01ec*/ 	.word	0x000000ff
        /*01f0*/ 	.word	0x00000038
        /*01f4*/ 	.short	0x0100
        /*01f6*/ 	.byte	0x05
	.zero		1


	//   ....[15]....
        /*01f8*/ 	.word	0x000006a0
        /*01fc*/ 	.word	0x000000ff
        /*0200*/ 	.word	0x00000078
        /*0204*/ 	.short	0x0100
        /*0206*/ 	.byte	0x05
	.zero		1


	//   ....[16]....
        /*0208*/ 	.word	0x000007d0
        /*020c*/ 	.word	0x000000ff
        /*0210*/ 	.word	0x00000080
        /*0214*/ 	.short	0x0100
        /*0216*/ 	.byte	0x07
	.zero		1


	//   ....[17]....
        /*0218*/ 	.word	0x000007e0
        /*021c*/ 	.word	0x000000ff
        /*0220*/ 	.word	0x000000a0
        /*0224*/ 	.short	0x0100
        /*0226*/ 	.byte	0x07
	.zero		1


	//   ....[18]....
        /*0228*/ 	.word	0x000007f0
        /*022c*/ 	.word	0x000000ff
        /*0230*/ 	.word	0x00000088
        /*0234*/ 	.short	0x0100
        /*0236*/ 	.byte	0x07
	.zero		1


	//   ....[19]....
        /*0238*/ 	.word	0x00000800
        /*023c*/ 	.word	0x000000ff
        /*0240*/ 	.word	0x000000a8
        /*0244*/ 	.short	0x0100
        /*0246*/ 	.byte	0x07
	.zero		1


	//   ....[20]....
        /*0248*/ 	.word	0x00000810
        /*024c*/ 	.word	0x000000ff
        /*0250*/ 	.word	0x00000090
        /*0254*/ 	.short	0x0100
        /*0256*/ 	.byte	0x07
	.zero		1


	//   ....[21]....
        /*0258*/ 	.word	0x00000820
        /*025c*/ 	.word	0x000000ff
        /*0260*/ 	.word	0x000000b0
        /*0264*/ 	.short	0x0100
        /*0266*/ 	.byte	0x07
	.zero		1


	//   ....[22]....
        /*0268*/ 	.word	0x00000830
        /*026c*/ 	.word	0x000000ff
        /*0270*/ 	.word	0x00000098
        /*0274*/ 	.short	0x0100
        /*0276*/ 	.byte	0x07
	.zero		1


	//   ....[23]....
        /*0278*/ 	.word	0x00000840
        /*027c*/ 	.word	0x000000ff
        /*0280*/ 	.word	0x000000b8
        /*0284*/ 	.short	0x0100
        /*0286*/ 	.byte	0x07
	.zero		1


	//   ....[24]....
        /*0288*/ 	.word	0x00000930
        /*028c*/ 	.word	0x000000ff
        /*0290*/ 	.word	0x000000c0
        /*0294*/ 	.short	0x0100
        /*0296*/ 	.byte	0x05
	.zero		1


	//   ....[25]....
        /*0298*/ 	.word	0x00000940
        /*029c*/ 	.word	0x000000ff
        /*02a0*/ 	.word	0x000000c8
        /*02a4*/ 	.short	0x0100
        /*02a6*/ 	.byte	0x05
	.zero		1


	//   ....[26]....
        /*02a8*/ 	.word	0x00000a80
        /*02ac*/ 	.word	0x000000ff
        /*02b0*/ 	.word	0x000000d0
        /*02b4*/ 	.short	0x0100
        /*02b6*/ 	.byte	0x05
	.zero		1


	//   ....[27]....
        /*02b8*/ 	.word	0x00000a90
        /*02bc*/ 	.word	0x000000ff
        /*02c0*/ 	.word	0x000000e0
        /*02c4*/ 	.short	0x0100
        /*02c6*/ 	.byte	0x05
	.zero		1


	//   ....[28]....
        /*02c8*/ 	.word	0x00000aa0
        /*02cc*/ 	.word	0x000000ff
        /*02d0*/ 	.word	0x000000d8
        /*02d4*/ 	.short	0x0100
        /*02d6*/ 	.byte	0x05
	.zero		1


	//   ....[29]....
        /*02d8*/ 	.word	0x00000ab0
        /*02dc*/ 	.word	0x000000ff
        /*02e0*/ 	.word	0x000000e8
        /*02e4*/ 	.short	0x0100
        /*02e6*/ 	.byte	0x05
	.zero		1


	//   ....[30]....
        /*02e8*/ 	.word	0x00000be0
        /*02ec*/ 	.word	0x000000ff
        /*02f0*/ 	.word	0x000000f0
        /*02f4*/ 	.short	0x0100
        /*02f6*/ 	.byte	0x07
	.zero		1


	//   ....[31]....
        /*02f8*/ 	.word	0x00000bf0
        /*02fc*/ 	.word	0x000000ff
        /*0300*/ 	.word	0x00000110
        /*0304*/ 	.short	0x0100
        /*0306*/ 	.byte	0x07
	.zero		1


	//   ....[32]....
        /*0308*/ 	.word	0x00000c00
        /*030c*/ 	.word	0x000000ff
        /*0310*/ 	.word	0x000000f8
        /*0314*/ 	.short	0x0100
        /*0316*/ 	.byte	0x07
	.zero		1


	//   ....[33]....
        /*0318*/ 	.word	0x00000c10
        /*031c*/ 	.word	0x000000ff
        /*0320*/ 	.word	0x00000118
        /*0324*/ 	.short	0x0100
        /*0326*/ 	.byte	0x07
	.zero		1


	//   ....[34]....
        /*0328*/ 	.word	0x00000c20
        /*032c*/ 	.word	0x000000ff
        /*0330*/ 	.word	0x00000100
        /*0334*/ 	.short	0x0100
        /*0336*/ 	.byte	0x07
	.zero		1


	//   ....[35]....
        /*0338*/ 	.word	0x00000c30
        /*033c*/ 	.word	0x000000ff
        /*0340*/ 	.word	0x00000120
        /*0344*/ 	.short	0x0100
        /*0346*/ 	.byte	0x07
	.zero		1


	//   ....[36]....
        /*0348*/ 	.word	0x00000c40
        /*034c*/ 	.word	0x000000ff
        /*0350*/ 	.word	0x00000108
        /*0354*/ 	.short	0x0100
        /*0356*/ 	.byte	0x07
	.zero		1


	//   ....[37]....
        /*0358*/ 	.word	0x00000c50
        /*035c*/ 	.word	0x000000ff
        /*0360*/ 	.word	0x00000128
        /*0364*/ 	.short	0x0100
        /*0366*/ 	.byte	0x07
	.zero		1


	//   ....[38]....
        /*0368*/ 	.word	0x00000d40
        /*036c*/ 	.word	0x000000ff
        /*0370*/ 	.word	0x00000130
        /*0374*/ 	.short	0x0100
        /*0376*/ 	.byte	0x05
	.zero		1


	//   ....[39]....
        /*0378*/ 	.word	0x00000d50
        /*037c*/ 	.word	0x000000ff
        /*0380*/ 	.word	0x00000140
        /*0384*/ 	.short	0x0100
        /*0386*/ 	.byte	0x05
	.zero		1


	//   ....[40]....
        /*0388*/ 	.word	0x00000d60
        /*038c*/ 	.word	0x000000ff
        /*0390*/ 	.word	0x00000138
        /*0394*/ 	.short	0x0100
        /*0396*/ 	.byte	0x05
	.zero		1


	//   ....[41]....
        /*0398*/ 	.word	0x00000d70
        /*039c*/ 	.word	0x000000ff
        /*03a0*/ 	.word	0x00000148
        /*03a4*/ 	.short	0x0100
        /*03a6*/ 	.byte	0x05
	.zero		1


	//   ....[42]....
        /*03a8*/ 	.word	0x00001640
        /*03ac*/ 	.word	0x00000002
        /*03b0*/ 	.word	0x00000140
        /*03b4*/ 	.short	0x010a
        /*03b6*/ 	.byte	0xff
	.zero		1


	//   ....[43]....
        /*03b8*/ 	.word	0x00001670
        /*03bc*/ 	.word	0x00000002
        /*03c0*/ 	.word	0x00000130
        /*03c4*/ 	.short	0x0101
        /*03c6*/ 	.byte	0xff
	.zero		1


	//   ....[44]....
        /*03c8*/ 	.word	0x00001740
        /*03cc*/ 	.word	0x000000ff
        /*03d0*/ 	.word	0x00000040
        /*03d4*/ 	.short	0x010a
        /*03d6*/ 	.byte	0x08
	.zero		1


	//   ....[45]....
        /*03d8*/ 	.word	0x000017e0
        /*03dc*/ 	.word	0x000000ff
        /*03e0*/ 	.word	0x00000040
        /*03e4*/ 	.short	0x010a
        /*03e6*/ 	.byte	0x21
	.zero		1


	//   ....[46]....
        /*03e8*/ 	.word	0x00001930
        /*03ec*/ 	.word	0x000000ff
        /*03f0*/ 	.word	0x00000040
        /*03f4*/ 	.short	0x010a
        /*03f6*/ 	.byte	0x08
	.zero		1


	//   ....[47]....
        /*03f8*/ 	.word	0x00001a40
        /*03fc*/ 	.word	0x000000ff
        /*0400*/ 	.word	0x000000c8
        /*0404*/ 	.short	0x0101
        /*0406*/ 	.byte	0x04
	.zero		1


	//   ....[48]....
        /*0408*/ 	.word	0x00001a60
        /*040c*/ 	.word	0x000000ff
        /*0410*/ 	.word	0x00000040
        /*0414*/ 	.short	0x010a
        /*0416*/ 	.byte	0x08
	.zero		1


	//   ....[49]....
        /*0418*/ 	.word	0x00001ae0
        /*041c*/ 	.word	0x000000ff
        /*0420*/ 	.word	0x00000040
        /*0424*/ 	.short	0x010a
        /*0426*/ 	.byte	0x11
	.zero		1


	//   ....[50]....
        /*0428*/ 	.word	0x00001c30
        /*042c*/ 	.word	0x000000ff
        /*0430*/ 	.word	0x00000040
        /*0434*/ 	.short	0x010a
        /*0436*/ 	.byte	0x08
	.zero		1


	//   ....[51]....
        /*0438*/ 	.word	0x00001d70
        /*043c*/ 	.word	0x00000002
        /*0440*/ 	.word	0x000000d0
        /*0444*/ 	.short	0x010a
        /*0446*/ 	.byte	0xff
	.zero		1


	//   ....[52]....
        /*0448*/ 	.word	0x00001e30
        /*044c*/ 	.word	0x00000002
        /*0450*/ 	.word	0x00000000
        /*0454*/ 	.short	0x0101
        /*0456*/ 	.byte	0xff
	.zero		1


	//   ....[53]....
        /*0458*/ 	.word	0x00002390
        /*045c*/ 	.word	0x000000ff
        /*0460*/ 	.word	0x00000000
        /*0464*/ 	.short	0x010a
        /*0466*/ 	.byte	0x05
	.zero		1


	//   ....[54]....
        /*0468*/ 	.word	0x00002420
        /*046c*/ 	.word	0x000000ff
        /*0470*/ 	.word	0x00000000
        /*0474*/ 	.short	0x010a
        /*0476*/ 	.byte	0x05
	.zero		1


	//   ....[55]....
        /*0478*/ 	.word	0x000024b0
        /*047c*/ 	.word	0x000000ff
        /*0480*/ 	.word	0x00000000
        /*0484*/ 	.short	0x010a
        /*0486*/ 	.byte	0x05
	.zero		1


	//   ....[56]....
        /*0488*/ 	.word	0x00002540
        /*048c*/ 	.word	0x000000ff
        /*0490*/ 	.word	0x00000000
        /*0494*/ 	.short	0x010a
        /*0496*/ 	.byte	0x05
	.zero		1


	//   ....[57]....
        /*0498*/ 	.word	0x000025d0
        /*049c*/ 	.word	0x000000ff
        /*04a0*/ 	.word	0x00000000
        /*04a4*/ 	.short	0x010a
        /*04a6*/ 	.byte	0x05
	.zero		1


	//   ....[58]....
        /*04a8*/ 	.word	0x00002660
        /*04ac*/ 	.word	0x000000ff
        /*04b0*/ 	.word	0x00000000
        /*04b4*/ 	.short	0x010a
        /*04b6*/ 	.byte	0x05
	.zero		1


	//   ....[59]....
        /*04b8*/ 	.word	0x000026f0
        /*04bc*/ 	.word	0x000000ff
        /*04c0*/ 	.word	0x00000000
        /*04c4*/ 	.short	0x010a
        /*04c6*/ 	.byte	0x05
	.zero		1


	//   ....[60]....
        /*04c8*/ 	.word	0x00002790
        /*04cc*/ 	.word	0x00000000
        /*04d0*/ 	.word	0x00000000
        /*04d4*/ 	.short	0x010a
        /*04d6*/ 	.byte	0xff
	.zero		1


	//   ....[61]....
        /*04d8*/ 	.word	0x000028b0
        /*04dc*/ 	.word	0x00000000
        /*04e0*/ 	.word	0x00000130
        /*04e4*/ 	.short	0x010a
        /*04e6*/ 	.byte	0xff
	.zero		1


	//   ....[62]....
        /*04e8*/ 	.word	0x00002920
        /*04ec*/ 	.word	0x00000000
        /*04f0*/ 	.word	0x00000000
        /*04f4*/ 	.short	0x0101
        /*04f6*/ 	.byte	0xff
	.zero		1


	//   ....[63]....
        /*04f8*/ 	.word	0x00002940
        /*04fc*/ 	.word	0x000000ff
        /*0500*/ 	.word	0x000000e0
        /*0504*/ 	.short	0x010a
        /*0506*/ 	.byte	0x05
	.zero		1


	//   ....[64]....
        /*0508*/ 	.word	0x00002a60
        /*050c*/ 	.word	0x00000000
        /*0510*/ 	.word	0x000000d0
        /*0514*/ 	.short	0x010a
        /*0516*/ 	.byte	0xff
	.zero		1


	//   ....[65]....
        /*0518*/ 	.word	0x00002b60
        /*051c*/ 	.word	0x00000000
        /*0520*/ 	.word	0x00000000
        /*0524*/ 	.short	0x0101
        /*0526*/ 	.byte	0xff
	.zero		1


	//   ....[66]....
        /*0528*/ 	.word	0x00002bf0
        /*052c*/ 	.word	0x000000ff
        /*0530*/ 	.word	0x000000e0
        /*0534*/ 	.short	0x0106
        /*0536*/ 	.byte	0x05
	.zero		1


	//   ....[67]....
        /*0538*/ 	.word	0x00002c10
        /*053c*/ 	.word	0x000000ff
        /*0540*/ 	.word	0x000000e0
        /*0544*/ 	.short	0x010a
        /*0546*/ 	.byte	0x05
	.zero		1


	//   ....[68]....
        /*0548*/ 	.word	0x00002ca0
        /*054c*/ 	.word	0x000000ff
        /*0550*/ 	.word	0x000000e0
        /*0554*/ 	.short	0x0106
        /*0556*/ 	.byte	0x04
	.zero		1


	//   ....[69]....
        /*0558*/ 	.word	0x00002ce0
        /*055c*/ 	.word	0x00000000
        /*0560*/ 	.word	0x000000e0
        /*0564*/ 	.short	0x010a
        /*0566*/ 	.byte	0xff
	.zero		1


	//   ....[70]....
        /*0568*/ 	.word	0x00003220
        /*056c*/ 	.word	0x00000000
        /*0570*/ 	.word	0x000000d0
        /*0574*/ 	.short	0x010a
        /*0576*/ 	.byte	0xff
	.zero		1


	//   ....[71]....
        /*0578*/ 	.word	0x00003330
        /*057c*/ 	.word	0x00000003
        /*0580*/ 	.word	0x00000000
        /*0584*/ 	.short	0x0101
        /*0586*/ 	.byte	0xff
	.zero		1


	//   ....[72]....
        /*0588*/ 	.word	0x00003340
        /*058c*/ 	.word	0x000000ff
        /*0590*/ 	.word	0x00000000
        /*0594*/ 	.short	0x010a
        /*0596*/ 	.byte	0x06
	.zero		1


	//   ....[73]....
        /*0598*/ 	.word	0x00003360
        /*059c*/ 	.word	0x000000ff
        /*05a0*/ 	.word	0x00000110
        /*05a4*/ 	.short	0x010a
        /*05a6*/ 	.byte	0x07
	.zero		1


	//   ....[74]....
        /*05a8*/ 	.word	0x00003430
        /*05ac*/ 	.word	0x000000ff
        /*05b0*/ 	.word	0x00000000
        /*05b4*/ 	.short	0x010a
        /*05b6*/ 	.byte	0x06
	.zero		1


	//   ....[75]....
        /*05b8*/ 	.word	0x00003560
        /*05bc*/ 	.word	0x000000ff
        /*05c0*/ 	.word	0x00000000
        /*05c4*/ 	.short	0x010a
        /*05c6*/ 	.byte	0x1a
	.zero		1


	//   ....[76]....
        /*05c8*/ 	.word	0x00003800
        /*05cc*/ 	.word	0x000000ff
        /*05d0*/ 	.word	0x00000000
        /*05d4*/ 	.short	0x010a
        /*05d6*/ 	.byte	0x06
	.zero		1


	//   ....[77]....
        /*05d8*/ 	.word	0x00003890
        /*05dc*/ 	.word	0x000000ff
        /*05e0*/ 	.word	0x00000000
        /*05e4*/ 	.short	0x010a
        /*05e6*/ 	.byte	0x06
	.zero		1


	//   ....[78]....
        /*05e8*/ 	.word	0x00003920
        /*05ec*/ 	.word	0x000000ff
        /*05f0*/ 	.word	0x00000000
        /*05f4*/ 	.short	0x010a
        /*05f6*/ 	.byte	0x06
	.zero		1


	//   ....[79]....
        /*05f8*/ 	.word	0x000039b0
        /*05fc*/ 	.word	0x000000ff
        /*0600*/ 	.word	0x00000000
        /*0604*/ 	.short	0x010a
        /*0606*/ 	.byte	0x07
	.zero		1


	//   ....[80]....
        /*0608*/ 	.word	0x00003e20
        /*060c*/ 	.word	0x00000000
        /*0610*/ 	.word	0x000000d0
        /*0614*/ 	.short	0x010a
        /*0616*/ 	.byte	0xff
	.zero		1


	//   ....[81]....
        /*0618*/ 	.word	0x00003ee0
        /*061c*/ 	.word	0x00000000
        /*0620*/ 	.word	0x00000000
        /*0624*/ 	.short	0x0101
        /*0626*/ 	.byte	0xff
	.zero		1


	//   ....[82]....
        /*0628*/ 	.word	0x00004200
        /*062c*/ 	.word	0x000000ff
        /*0630*/ 	.word	0x000000c8
        /*0634*/ 	.short	0x010a
        /*0636*/ 	.byte	0x07
	.zero		1


	//   ....[83]....
        /*0638*/ 	.word	0x000043f0
        /*063c*/ 	.word	0x000000ff
        /*0640*/ 	.word	0x000000a0
        /*0644*/ 	.short	0x010a
        /*0646*/ 	.byte	0x07
	.zero		1


	//   ....[84]....
        /*0648*/ 	.word	0x00004560
        /*064c*/ 	.word	0x000000ff
        /*0650*/ 	.word	0x00000080
        /*0654*/ 	.short	0x010b
        /*0656*/ 	.byte	0x07
	.zero		1


	//   ....[85]....
        /*0658*/ 	.word	0x00004570
        /*065c*/ 	.word	0x000000ff
        /*0660*/ 	.word	0x00000000
        /*0664*/ 	.short	0x0101
        /*0666*/ 	.byte	0x08
	.zero		1


	//   ....[86]....
        /*0668*/ 	.word	0x00004580
        /*066c*/ 	.word	0x000000ff
        /*0670*/ 	.word	0x000000a8
        /*0674*/ 	.short	0x010a
        /*0676*/ 	.byte	0x07
	.zero		1


	//   ....[87]....
        /*0678*/ 	.word	0x000046d0
        /*067c*/ 	.word	0x000000ff
        /*0680*/ 	.word	0x00000088
        /*0684*/ 	.short	0x010b
        /*0686*/ 	.byte	0x07
	.zero		1


	//   ....[88]....
        /*0688*/ 	.word	0x000046e0
        /*068c*/ 	.word	0x000000ff
        /*0690*/ 	.word	0x00000000
        /*0694*/ 	.short	0x0101
        /*0696*/ 	.byte	0x08
	.zero		1


	//   ....[89]....
        /*0698*/ 	.word	0x000046f0
        /*069c*/ 	.word	0x000000ff
        /*06a0*/ 	.word	0x000000b0
        /*06a4*/ 	.short	0x010a
        /*06a6*/ 	.byte	0x07
	.zero		1


	//   ....[90]....
        /*06a8*/ 	.word	0x00004870
        /*06ac*/ 	.word	0x000000ff
        /*06b0*/ 	.word	0x00000090
        /*06b4*/ 	.short	0x010b
        /*06b6*/ 	.byte	0x07
	.zero		1


	//   ....[91]....
        /*06b8*/ 	.word	0x000048b0
        /*06bc*/ 	.word	0x000000ff
        /*06c0*/ 	.word	0x00000000
        /*06c4*/ 	.short	0x0101
        /*06c6*/ 	.byte	0x08
	.zero		1


	//   ....[92]....
        /*06c8*/ 	.word	0x000048f0
        /*06cc*/ 	.word	0x000000ff
        /*06d0*/ 	.word	0x000000b8
        /*06d4*/ 	.short	0x010a
        /*06d6*/ 	.byte	0x07
	.zero		1


	//   ....[93]....
        /*06d8*/ 	.word	0x00004b30
        /*06dc*/ 	.word	0x000000ff
        /*06e0*/ 	.word	0x00000098
        /*06e4*/ 	.short	0x010b
        /*06e6*/ 	.byte	0x07
	.zero		1


	//   ....[94]....
        /*06e8*/ 	.word	0x00004b50
        /*06ec*/ 	.word	0x000000ff
        /*06f0*/ 	.word	0x00000000
        /*06f4*/ 	.short	0x0101
        /*06f6*/ 	.byte	0x0d
	.zero		1


	//   ....[95]....
        /*06f8*/ 	.word	0x00004b80
        /*06fc*/ 	.word	0x000000ff
        /*0700*/ 	.word	0x000000a0
        /*0704*/ 	.short	0x010a
        /*0706*/ 	.byte	0x07
	.zero		1


	//   ....[96]....
        /*0708*/ 	.word	0x00004ba0
        /*070c*/ 	.word	0x000000ff
        /*0710*/ 	.word	0x000000a8
        /*0714*/ 	.short	0x010a
        /*0716*/ 	.byte	0x07
	.zero		1


	//   ....[97]....
        /*0718*/ 	.word	0x00004bc0
        /*071c*/ 	.word	0x000000ff
        /*0720*/ 	.word	0x000000b0
        /*0724*/ 	.short	0x010a
        /*0726*/ 	.byte	0x07
	.zero		1


	//   ....[98]....
        /*0728*/ 	.word	0x00004c00
        /*072c*/ 	.word	0x00000000
        /*0730*/ 	.word	0x000000b8
        /*0734*/ 	.short	0x010a
        /*0736*/ 	.byte	0xff
	.zero		1


	//   ....[99]....
        /*0738*/ 	.word	0x00004f30
        /*073c*/ 	.word	0x00000000
        /*0740*/ 	.word	0x000000d0
        /*0744*/ 	.short	0x010a
        /*0746*/ 	.byte	0xff
	.zero		1


	//   ....[100]....
        /*0748*/ 	.word	0x00005040
        /*074c*/ 	.word	0x00000000
        /*0750*/ 	.word	0x00000000
        /*0754*/ 	.short	0x0101
        /*0756*/ 	.byte	0xff
	.zero		1


	//   ....[101]....
        /*0758*/ 	.word	0x00005a90
        /*075c*/ 	.word	0x000000ff
        /*0760*/ 	.word	0x00000080
        /*0764*/ 	.short	0x010a
        /*0766*/ 	.byte	0x30
	.zero		1


	//   ....[102]....
        /*0768*/ 	.word	0x00005ad0
        /*076c*/ 	.word	0x00000054
        /*0770*/ 	.word	0x000000f0
        /*0774*/ 	.short	0x010a
        /*0776*/ 	.byte	0xff
	.zero		1


	//   ....[103]....
        /*0778*/ 	.word	0x00005bc0
        /*077c*/ 	.word	0x000000ff
        /*0780*/ 	.word	0x00000080
        /*0784*/ 	.short	0x010a
        /*0786*/ 	.byte	0x30
	.zero		1


	//   ....[104]....
        /*0788*/ 	.word	0x00005cb0
        /*078c*/ 	.word	0x00000054
        /*0790*/ 	.word	0x000000f0
        /*0794*/ 	.short	0x010a
        /*0796*/ 	.byte	0xff
	.zero		1


	//   ....[105]....
        /*0798*/ 	.word	0x00006280
        /*079c*/ 	.word	0x00000000
        /*07a0*/ 	.word	0x00000000
        /*07a4*/ 	.short	0x0101
        /*07a6*/ 	.byte	0xff
	.zero		1


	//   ....[106]....
        /*07a8*/ 	.word	0x00006290
        /*07ac*/ 	.word	0x00000002
        /*07b0*/ 	.word	0x00000080
        /*07b4*/ 	.short	0x010a
        /*07b6*/ 	.byte	0xff
	.zero		1


	//   ....[107]....
        /*07b8*/ 	.word	0x00006370
        /*07bc*/ 	.word	0x00000002
        /*07c0*/ 	.word	0x00000080
        /*07c4*/ 	.short	0x010a
        /*07c6*/ 	.byte	0xff
	.zero		1


	//   ....[108]....
        /*07c8*/ 	.word	0x000069d0
        /*07cc*/ 	.word	0x00000010
        /*07d0*/ 	.word	0x00000000
        /*07d4*/ 	.short	0x0101
        /*07d6*/ 	.byte	0xff
	.zero		1


	//   ....[109]....
        /*07d8*/ 	.word	0x000069f0
        /*07dc*/ 	.word	0x00000000
        /*07e0*/ 	.word	0x00000080
        /*07e4*/ 	.short	0x010a
        /*07e6*/ 	.byte	0xff
	.zero		1


	//   ....[110]....
        /*07e8*/ 	.word	0x00006ac0
        /*07ec*/ 	.word	0x00000000
        /*07f0*/ 	.word	0x00000080
        /*07f4*/ 	.short	0x010a
        /*07f6*/ 	.byte	0xff
	.zero		1


	//   ....[111]....
        /*07f8*/ 	.word	0x00007120
        /*07fc*/ 	.word	0x00000010
        /*0800*/ 	.word	0x00000000
        /*0804*/ 	.short	0x0101
        /*0806*/ 	.byte	0xff
	.zero		1


	//   ....[112]....
        /*0808*/ 	.word	0x00007140
        /*080c*/ 	.word	0x00000000
        /*0810*/ 	.word	0x00000080
        /*0814*/ 	.short	0x010a
        /*0816*/ 	.byte	0xff
	.zero		1


	//   ....[113]....
        /*0818*/ 	.word	0x00007210
        /*081c*/ 	.word	0x00000000
        /*0820*/ 	.word	0x00000080
        /*0824*/ 	.short	0x010a
        /*0826*/ 	.byte	0xff
	.zero		1


	//   ....[114]....
        /*0828*/ 	.word	0x00007490
        /*082c*/ 	.word	0x000000ff
        /*0830*/ 	.word	0x00000000
        /*0834*/ 	.short	0x0101
        /*0836*/ 	.byte	0x05
	.zero		1


	//   ....[115]....
        /*0838*/ 	.word	0x000078d0
        /*083c*/ 	.word	0x00000000
        /*0840*/ 	.word	0x00000000
        /*0844*/ 	.short	0x0101
        /*0846*/ 	.byte	0xff
	.zero		1


	//   ....[116]....
        /*0848*/ 	.word	0x00007b40
        /*084c*/ 	.word	0x000000ff
        /*0850*/ 	.word	0x00000000
        /*0854*/ 	.short	0x0101
        /*0856*/ 	.byte	0x04
	.zero		1


	//   ....[117]....
        /*0858*/ 	.word	0x00007b60
        /*085c*/ 	.word	0x00000002
        /*0860*/ 	.word	0x00000140
        /*0864*/ 	.short	0x010a
        /*0866*/ 	.byte	0xff
	.zero		1


	//   ....[118]....
        /*0868*/ 	.word	0x00007bc0
        /*086c*/ 	.word	0x00000002
        /*0870*/ 	.word	0x00000040
        /*0874*/ 	.short	0x010a
        /*0876*/ 	.byte	0xff
	.zero		1


	//   ....[119]....
        /*0878*/ 	.word	0x00007c20
        /*087c*/ 	.word	0x00000002
        /*0880*/ 	.word	0x00000040
        /*0884*/ 	.short	0x010a
        /*0886*/ 	.byte	0xff
	.zero		1


	//   ....[120]....
        /*0888*/ 	.word	0x00007c70
        /*088c*/ 	.word	0x00000002
        /*0890*/ 	.word	0x000000d0
        /*0894*/ 	.short	0x010a
        /*0896*/ 	.byte	0xff
	.zero		1


	//   ....[121]....
        /*0898*/ 	.word	0x00007cd0
        /*089c*/ 	.word	0x00000000
        /*08a0*/ 	.word	0x00000000
        /*08a4*/ 	.short	0x010a
        /*08a6*/ 	.byte	0xff
	.zero		1


	//   ....[122]....
        /*08a8*/ 	.word	0x00007d30
        /*08ac*/ 	.word	0x00000000
        /*08b0*/ 	.word	0x00000000
        /*08b4*/ 	.short	0x010a
        /*08b6*/ 	.byte	0xff
	.zero		1


	//   ....[123]....
        /*08b8*/ 	.word	0x00007d90
        /*08bc*/ 	.word	0x00000000
        /*08c0*/ 	.word	0x00000000
        /*08c4*/ 	.short	0x010a
        /*08c6*/ 	.byte	0xff
	.zero		1


	//   ....[124]....
        /*08c8*/ 	.word	0x00007df0
        /*08cc*/ 	.word	0x00000000
        /*08d0*/ 	.word	0x00000000
        /*08d4*/ 	.short	0x010a
        /*08d6*/ 	.byte	0xff
	.zero		1


	//   ....[125]....
        /*08d8*/ 	.word	0x00007e50
        /*08dc*/ 	.word	0x00000000
        /*08e0*/ 	.word	0x00000000
        /*08e4*/ 	.short	0x010a
        /*08e6*/ 	.byte	0xff
	.zero		1


	//   ....[126]....
        /*08e8*/ 	.word	0x00007eb0
        /*08ec*/ 	.word	0x00000000
        /*08f0*/ 	.word	0x00000000
        /*08f4*/ 	.short	0x010a
        /*08f6*/ 	.byte	0xff
	.zero		1


	//   ....[127]....
        /*08f8*/ 	.word	0x00007f10
        /*08fc*/ 	.word	0x00000000
        /*0900*/ 	.word	0x00000000
        /*0904*/ 	.short	0x010a
        /*0906*/ 	.byte	0xff
	.zero		1


	//   ....[128]....
        /*0908*/ 	.word	0x00007f60
        /*090c*/ 	.word	0x00000000
        /*0910*/ 	.word	0x00000130
        /*0914*/ 	.short	0x010a
        /*0916*/ 	.byte	0xff
	.zero		1


	//   ....[129]....
        /*0918*/ 	.word	0x00007fc0
        /*091c*/ 	.word	0x00000000
        /*0920*/ 	.word	0x000000e0
        /*0924*/ 	.short	0x010a
        /*0926*/ 	.byte	0xff
	.zero		1


	//   ....[130]....
        /*0928*/ 	.word	0x00008010
        /*092c*/ 	.word	0x00000000
        /*0930*/ 	.word	0x000000d0
        /*0934*/ 	.short	0x010a
        /*0936*/ 	.byte	0xff
	.zero		1


	//   ....[131]....
        /*0938*/ 	.word	0x00008070
        /*093c*/ 	.word	0x00000000
        /*0940*/ 	.word	0x000000e0
        /*0944*/ 	.short	0x010a
        /*0946*/ 	.byte	0xff
	.zero		1


	//   ....[132]....
        /*0948*/ 	.word	0x000080c0
        /*094c*/ 	.word	0x00000000
        /*0950*/ 	.word	0x000000d0
        /*0954*/ 	.short	0x010a
        /*0956*/ 	.byte	0xff
	.zero		1


	//   ....[133]....
        /*0958*/ 	.word	0x00008120
        /*095c*/ 	.word	0x00000002
        /*0960*/ 	.word	0x00000110
        /*0964*/ 	.short	0x010a
        /*0966*/ 	.byte	0xff
	.zero		1


	//   ....[134]....
        /*0968*/ 	.word	0x00008180
        /*096c*/ 	.word	0x00000000
        /*0970*/ 	.word	0x00000000
        /*0974*/ 	.short	0x010a
        /*0976*/ 	.byte	0xff
	.zero		1


	//   ....[135]....
        /*0978*/ 	.word	0x000081e0
        /*097c*/ 	.word	0x00000000
        /*0980*/ 	.word	0x00000000
        /*0984*/ 	.short	0x010a
        /*0986*/ 	.byte	0xff
	.zero		1


	//   ....[136]....
        /*0988*/ 	.word	0x00008240
        /*098c*/ 	.word	0x00000000
        /*0990*/ 	.word	0x00000000
        /*0994*/ 	.short	0x010a
        /*0996*/ 	.byte	0xff
	.zero		1


	//   ....[137]....
        /*0998*/ 	.word	0x000082a0
        /*099c*/ 	.word	0x00000000
        /*09a0*/ 	.word	0x00000000
        /*09a4*/ 	.short	0x010a
        /*09a6*/ 	.byte	0xff
	.zero		1


	//   ....[138]....
        /*09a8*/ 	.word	0x00008300
        /*09ac*/ 	.word	0x00000000
        /*09b0*/ 	.word	0x00000000
        /*09b4*/ 	.short	0x010a
        /*09b6*/ 	.byte	0xff
	.zero		1


	//   ....[139]....
        /*09b8*/ 	.word	0x00008350
        /*09bc*/ 	.word	0x00000000
        /*09c0*/ 	.word	0x000000d0
        /*09c4*/ 	.short	0x010a
        /*09c6*/ 	.byte	0xff
	.zero		1


	//   ....[140]....
        /*09c8*/ 	.word	0x000083b0
        /*09cc*/ 	.word	0x00000000
        /*09d0*/ 	.word	0x000000c8
        /*09d4*/ 	.short	0x010a
        /*09d6*/ 	.byte	0xff
	.zero		1


	//   ....[141]....
        /*09d8*/ 	.word	0x00008410
        /*09dc*/ 	.word	0x00000000
        /*09e0*/ 	.word	0x000000a0
        /*09e4*/ 	.short	0x010a
        /*09e6*/ 	.byte	0xff
	.zero		1


	//   ....[142]....
        /*09e8*/ 	.word	0x00008470
        /*09ec*/ 	.word	0x00000000
        /*09f0*/ 	.word	0x000000a8
        /*09f4*/ 	.short	0x010a
        /*09f6*/ 	.byte	0xff
	.zero		1


	//   ....[143]....
        /*09f8*/ 	.word	0x000084d0
        /*09fc*/ 	.word	0x00000000
        /*0a00*/ 	.word	0x000000b0
        /*0a04*/ 	.short	0x010a
        /*0a06*/ 	.byte	0xff
	.zero		1


	//   ....[144]....
        /*0a08*/ 	.word	0x00008530
        /*0a0c*/ 	.word	0x00000000
        /*0a10*/ 	.word	0x000000b8
        /*0a14*/ 	.short	0x010a
        /*0a16*/ 	.byte	0xff
	.zero		1


	//   ....[145]....
        /*0a18*/ 	.word	0x00008590
        /*0a1c*/ 	.word	0x00000000
        /*0a20*/ 	.word	0x000000a0
        /*0a24*/ 	.short	0x010a
        /*0a26*/ 	.byte	0xff
	.zero		1


	//   ....[146]....
        /*0a28*/ 	.word	0x000085f0
        /*0a2c*/ 	.word	0x00000000
        /*0a30*/ 	.word	0x000000a8
        /*0a34*/ 	.short	0x010a
        /*0a36*/ 	.byte	0xff
	.zero		1


	//   ....[147]....
        /*0a38*/ 	.word	0x00008650
        /*0a3c*/ 	.word	0x00000000
        /*0a40*/ 	.word	0x000000b0
        /*0a44*/ 	.short	0x010a
        /*0a46*/ 	.byte	0xff
	.zero		1


	//   ....[148]....
        /*0a48*/ 	.word	0x000086a0
        /*0a4c*/ 	.word	0x00000000
        /*0a50*/ 	.word	0x000000d0
        /*0a54*/ 	.short	0x010a
        /*0a56*/ 	.byte	0xff
	.zero		1


	//   ....[149]....
        /*0a58*/ 	.word	0x00008700
        /*0a5c*/ 	.word	0x00000002
        /*0a60*/ 	.word	0x00000080
        /*0a64*/ 	.short	0x010a
        /*0a66*/ 	.byte	0xff
	.zero		1


	//   ....[150]....
        /*0a68*/ 	.word	0x00008750
        /*0a6c*/ 	.word	0x00000054
        /*0a70*/ 	.word	0x000000f0
        /*0a74*/ 	.short	0x010a
        /*0a76*/ 	.byte	0xff
	.zero		1


	//   ....[151]....
        /*0a78*/ 	.word	0x000087a0
        /*0a7c*/ 	.word	0x00000002
        /*0a80*/ 	.word	0x00000080
        /*0a84*/ 	.short	0x010a
        /*0a86*/ 	.byte	0xff
	.zero		1


	//   ....[152]....
        /*0a88*/ 	.word	0x000087f0
        /*0a8c*/ 	.word	0x00000000
        /*0a90*/ 	.word	0x00000080
        /*0a94*/ 	.short	0x010a
        /*0a96*/ 	.byte	0xff
	.zero		1


	//   ....[153]....
        /*0a98*/ 	.word	0x00008840
        /*0a9c*/ 	.word	0x00000000
        /*0aa0*/ 	.word	0x00000080
        /*0aa4*/ 	.short	0x010a
        /*0aa6*/ 	.byte	0xff
	.zero		1


	//----- nvinfo : EIATTR_NUM_MBARRIERS
	.align		4
.L_47:
        /*0aa8*/ 	.byte	0x03, 0x38
        /*0aaa*/ 	.short	0x002a


	//----- nvinfo : EIATTR_EXIT_INSTR_OFFSETS
	.align		4
        /*0aac*/ 	.byte	0x04, 0x1c
        /*0aae*/ 	.short	(.L_49 - .L_48)


	//   ....[0]....
.L_48:
        /*0ab0*/ 	.word	0x000027c0


	//   ....[1]....
        /*0ab4*/ 	.word	0x00002cb0


	//   ....[2]....
        /*0ab8*/ 	.word	0x00002d10


	//   ....[3]....
        /*0abc*/ 	.word	0x00003c10


	//   ....[4]....
        /*0ac0*/ 	.word	0x00004c30


	//   ....[5]....
        /*0ac4*/ 	.word	0x00004c70


	//   ....[6]....
        /*0ac8*/ 	.word	0x00007a30


	//   ....[7]....
        /*0acc*/ 	.word	0x00007ab0


	//   ....[8]....
        /*0ad0*/ 	.word	0x00007ae0


	//   ....[9]....
        /*0ad4*/ 	.word	0x00007b50


	//----- nvinfo : EIATTR_MAX_THREADS
	.align		4
.L_49:
        /*0ad8*/ 	.byte	0x04, 0x05
        /*0ada*/ 	.short	(.L_51 - .L_50)
.L_50:
        /*0adc*/ 	.word	0x00000100
        /*0ae0*/ 	.word	0x00000001
        /*0ae4*/ 	.word	0x00000001


	//----- nvinfo : EIATTR_CRS_STACK_SIZE
	.align		4
.L_51:
        /*0ae8*/ 	.byte	0x04, 0x1e
        /*0aea*/ 	.short	(.L_53 - .L_52)
.L_52:
        /*0aec*/ 	.word	0x00000000


	//----- nvinfo : EIATTR_CBANK_PARAM_SIZE
	.align		4
.L_53:
        /*0af0*/ 	.byte	0x03, 0x19
        /*0af2*/ 	.short	0x0800


	//----- nvinfo : EIATTR_PARAM_CBANK
	.align		4
        /*0af4*/ 	.byte	0x04, 0x0a
        /*0af6*/ 	.short	(.L_55 - .L_54)
	.align		4
.L_54:
        /*0af8*/ 	.word	index@(.nv.constant0._ZN7cutlass13device_kernelINS_4gemm6kernel13GemmUniversalIN4cute5tupleIJiiiiEEENS1_10collective13CollectiveMmaINS1_35MainloopSm100TmaUmmaWarpSpecializedILi8ELi2ELi4ENS5_IJNS4_1CILi1EEESB_SB_EEEEENS5_IJNSA_ILi128EEENSA_ILi64EEENSA_ILi32EEEEEEfNS5_IJlSB_lEEEfSI_NS4_8TiledMMAINS4_8MMA_AtomIJNS4_17SM100_MMA_TF32_SSINS_10tfloat32_tESM_fLi128ELi64ELNS4_4UMMA5MajorE0ELSO_0ELNSN_7ScaleInE0ELSP_0EEEEEENS4_6LayoutISC_NS5_IJNSA_ILi0EEEST_ST_EEEEENS5_IJNS4_10UnderscoreESW_SW_EEEEENS4_13SM90_TMA_LOADENS4_14ComposedLayoutINS4_7SwizzleILi3ELi4ELi3EEENS4_18smem_ptr_flag_bitsILi32EEENSS_INS5_IJNSA_ILi8EEESG_EEENS5_IJSG_SB_EEEEEEEvNS4_8identityESZ_S19_vS1A_EENS_8epilogue10collective18CollectiveEpilogueINS1C_23Sm100TmaWarpSpecializedILi4ELi2ELi16ELb1ELb0EEEJSH_NS5_IJNSS_ISE_SB_EENSS_INSA_ILi16EEESB_EEEEEfSI_fSI_NS1C_6fusion15FusionCallbacksIS1G_NS1L_17LinearCombinationIffffLNS_15FloatRoundStyleE2EEESH_S1K_JEEENS4_5SM1004TMEM4LOAD26SM100_TMEM_LOAD_32dp32b16xESZ_NS10_INS11_ILi2ELi4ELi3EEES14_NSS_INS5_IJS15_S1I_EEENS5_IJS1I_SB_EEEEEEENS4_39AutoVectorizingCopyWithAssumedAlignmentILi128EEENS4_14SM90_TMA_STOREES1Z_S21_S21_EEEvvEEEEvNT_6ParamsE)
        /*0afc*/ 	.short	0x0380
        /*0afe*/ 	.short	0x0800


	//----- nvinfo : EIATTR_SW_WAR
	.align		4
.L_55:
        /*0b00*/ 	.byte	0x04, 0x36
        /*0b02*/ 	.short	(.L_57 - .L_56)
.L_56:
        /*0b04*/ 	.word	0x00000008
.L_57:


//--------------------- .nv.callgraph             --------------------------
	.section	.nv.callgraph,"",@"SHT_CUDA_CALLGRAPH"
	.align	4
	.sectionentsize	8
	.align		4
        /*0000*/ 	.word	0x00000000
	.align		4
        /*0004*/ 	.word	0xffffffff
	.align		4
        /*0008*/ 	.word	index@(_ZN7cutlass13device_kernelINS_4gemm6kernel13GemmUniversalIN4cute5tupleIJiiiiEEENS1_10collective13CollectiveMmaINS1_35MainloopSm100TmaUmmaWarpSpecializedILi8ELi2ELi4ENS5_IJNS4_1CILi1EEESB_SB_EEEEENS5_IJNSA_ILi128EEENSA_ILi64EEENSA_ILi32EEEEEEfNS5_IJlSB_lEEEfSI_NS4_8TiledMMAINS4_8MMA_AtomIJNS4_17SM100_MMA_TF32_SSINS_10tfloat32_tESM_fLi128ELi64ELNS4_4UMMA5MajorE0ELSO_0ELNSN_7ScaleInE0ELSP_0EEEEEENS4_6LayoutISC_NS5_IJNSA_ILi0EEEST_ST_EEEEENS5_IJNS4_10UnderscoreESW_SW_EEEEENS4_13SM90_TMA_LOADENS4_14ComposedLayoutINS4_7SwizzleILi3ELi4ELi3EEENS4_18smem_ptr_flag_bitsILi32EEENSS_INS5_IJNSA_ILi8EEESG_EEENS5_IJSG_SB_EEEEEEEvNS4_8identityESZ_S19_vS1A_EENS_8epilogue10collective18CollectiveEpilogueINS1C_23Sm100TmaWarpSpecializedILi4ELi2ELi16ELb1ELb0EEEJSH_NS5_IJNSS_ISE_SB_EENSS_INSA_ILi16EEESB_EEEEEfSI_fSI_NS1C_6fusion15FusionCallbacksIS1G_NS1L_17LinearCombinationIffffLNS_15FloatRoundStyleE2EEESH_S1K_JEEENS4_5SM1004TMEM4LOAD26SM100_TMEM_LOAD_32dp32b16xESZ_NS10_INS11_ILi2ELi4ELi3EEES14_NSS_INS5_IJS15_S1I_EEENS5_IJS1I_SB_EEEEEEENS4_39AutoVectorizingCopyWithAssumedAlignmentILi128EEENS4_14SM90_TMA_STOREES1Z_S21_S21_EEEvvEEEEvNT_6ParamsE)
	.align		4
        /*000c*/ 	.word	index@(__assertfail)
	.align		4
        /*0010*/ 	.word	0x00000000
	.align		4
        /*0014*/ 	.word	0xfffffffe
	.align		4
        /*0018*/ 	.word	0x00000000
	.align		4
        /*001c*/ 	.word	0xfffffffd
	.align		4
        /*0020*/ 	.word	0x00000000
	.align		4
        /*0024*/ 	.word	0xfffffffc


//--------------------- .nv.constant4             --------------------------
	.section	.nv.constant4,"a",@progbits
	.align	8
	.align		8
.nv.constant4:
        /*0000*/ 	.dword	__assertfail
	.align		8
        /*0008*/ 	.dword	__unnamed_1
	.align		8
        /*0010*/ 	.dword	__unnamed_2
	.align		8
        /*0018*/ 	.dword	_ZN40_INTERNAL_b0a39ff8_4_k_cu_618e233f_353164cuda3std3__45__cpo5beginE
	.align		8
        /*0020*/ 	.dword	_ZN40_INTERNAL_b0a39ff8_4_k_cu_618e233f_353164cuda3std3__45__cpo3endE
	.align		8
        /*0028*/ 	.dword	_ZN40_INTERNAL_b0a39ff8_4_k_cu_618e233f_353164cuda3std3__45__cpo6cbeginE
	.align		8
        /*0030*/ 	.dword	_ZN40_INTERNAL_b0a39ff8_4_k_cu_618e233f_353164cuda3std3__45__cpo4cendE
	.align		8
        /*0038*/ 	.dword	_ZN40_INTERNAL_b0a39ff8_4_k_cu_618e233f_353164cuda3std3__442_GLOBAL__N__b0a39ff8_4_k_cu_618e233f_353166ignoreE
	.align		8
        /*0040*/ 	.dword	_ZN40_INTERNAL_b0a39ff8_4_k_cu_618e233f_353164cuda3std3__419piecewise_constructE
	.align		8
        /*0048*/ 	.dword	_ZN40_INTERNAL_b0a39ff8_4_k_cu_618e233f_353164cuda3std3__48in_placeE
	.align		8
        /*0050*/ 	.dword	_ZN40_INTERNAL_b0a39ff8_4_k_cu_618e233f_353164cuda3std6ranges3__45__cpo4swapE
	.align		8
        /*0058*/ 	.dword	_ZN40_INTERNAL_b0a39ff8_4_k_cu_618e233f_353164cuda3std6ranges3__45__cpo9iter_moveE
	.align		8
        /*0060*/ 	.dword	_ZN40_INTERNAL_b0a39ff8_4_k_cu_618e233f_353164cute7productE
	.align		8
        /*0068*/ 	.dword	_ZN40_INTERNAL_b0a39ff8_4_k_cu_618e233f_353164cute1_E
	.align		8
        /*0070*/ 	.dword	$str$25
	.align		8
        /*0078*/ 	.dword	$str$26
	.align		8
        /*0080*/ 	.dword	$str$27
	.align		8
        /*0088*/ 	.dword	$str$28


//--------------------- .text._ZN7cutlass13device_kernelINS_4gemm6kernel13GemmUniversalIN4cute5tupleIJiiiiEEENS1_10collective13CollectiveMmaINS1_35MainloopSm100TmaUmmaWarpSpecializedILi8ELi2ELi4ENS5_IJNS4_1CILi1EEESB_SB_EEEEENS5_IJNSA_ILi128EEENSA_ILi64EEENSA_ILi32EEEEEEfNS5_IJlSB_lEEEfSI_NS4_8TiledMMAINS4_8MMA_AtomIJNS4_17SM100_MMA_TF32_SSINS_10tfloat32_tESM_fLi128ELi64ELNS4_4UMMA5MajorE0ELSO_0ELNSN_7ScaleInE0ELSP_0EEEEEENS4_6LayoutISC_NS5_IJNSA_ILi0EEEST_ST_EEEEENS5_IJNS4_10UnderscoreESW_SW_EEEEENS4_13SM90_TMA_LOADENS4_14ComposedLayoutINS4_7SwizzleILi3ELi4ELi3EEENS4_18smem_ptr_flag_bitsILi32EEENSS_INS5_IJNSA_ILi8EEESG_EEENS5_IJSG_SB_EEEEEEEvNS4_8identityESZ_S19_vS1A_EENS_8epilogue10collective18CollectiveEpilogueINS1C_23Sm100TmaWarpSpecializedILi4ELi2ELi16ELb1ELb0EEEJSH_NS5_IJNSS_ISE_SB_EENSS_INSA_ILi16EEESB_EEEEEfSI_fSI_NS1C_6fusion15FusionCallbacksIS1G_NS1L_17LinearCombinationIffffLNS_15FloatRoundStyleE2EEESH_S1K_JEEENS4_5SM1004TMEM4LOAD26SM100_TMEM_LOAD_32dp32b16xESZ_NS10_INS11_ILi2ELi4ELi3EEES14_NSS_INS5_IJS15_S1I_EEENS5_IJS1I_SB_EEEEEEENS4_39AutoVectorizingCopyWithAssumedAlignmentILi128EEENS4_14SM90_TMA_STOREES1Z_S21_S21_EEEvvEEEEvNT_6ParamsE --------------------------
	.section	.text._ZN7cutlass13device_kernelINS_4gemm6kernel13GemmUniversalIN4cute5tupleIJiiiiEEENS1_10collective13CollectiveMmaINS1_35MainloopSm100TmaUmmaWarpSpecializedILi8ELi2ELi4ENS5_IJNS4_1CILi1EEESB_SB_EEEEENS5_IJNSA_ILi128EEENSA_ILi64EEENSA_ILi32EEEEEEfNS5_IJlSB_lEEEfSI_NS4_8TiledMMAINS4_8MMA_AtomIJNS4_17SM100_MMA_TF32_SSINS_10tfloat32_tESM_fLi128ELi64ELNS4_4UMMA5MajorE0ELSO_0ELNSN_7ScaleInE0ELSP_0EEEEEENS4_6LayoutISC_NS5_IJNSA_ILi0EEEST_ST_EEEEENS5_IJNS4_10UnderscoreESW_SW_EEEEENS4_13SM90_TMA_LOADENS4_14ComposedLayoutINS4_7SwizzleILi3ELi4ELi3EEENS4_18smem_ptr_flag_bitsILi32EEENSS_INS5_IJNSA_ILi8EEESG_EEENS5_IJSG_SB_EEEEEEEvNS4_8identityESZ_S19_vS1A_EENS_8epilogue10collective18CollectiveEpilogueINS1C_23Sm100TmaWarpSpecializedILi4ELi2ELi16ELb1ELb0EEEJSH_NS5_IJNSS_ISE_SB_EENSS_INSA_ILi16EEESB_EEEEEfSI_fSI_NS1C_6fusion15FusionCallbacksIS1G_NS1L_17LinearCombinationIffffLNS_15FloatRoundStyleE2EEESH_S1K_JEEENS4_5SM1004TMEM4LOAD26SM100_TMEM_LOAD_32dp32b16xESZ_NS10_INS11_ILi2ELi4ELi3EEES14_NSS_INS5_IJS15_S1I_EEENS5_IJS1I_SB_EEEEEEENS4_39AutoVectorizingCopyWithAssumedAlignmentILi128EEENS4_14SM90_TMA_STOREES1Z_S21_S21_EEEvvEEEEvNT_6ParamsE,"ax",@progbits
	.align	128
.text._ZN7cutlass13device_kernelINS_4gemm6kernel13GemmUniversalIN4cute5tupleIJiiiiEEENS1_10collective13CollectiveMmaINS1_35MainloopSm100TmaUmmaWarpSpecializedILi8ELi2ELi4ENS5_IJNS4_1CILi1EEESB_SB_EEEEENS5_IJNSA_ILi128EEENSA_ILi64EEENSA_ILi32EEEEEEfNS5_IJlSB_lEEEfSI_NS4_8TiledMMAINS4_8MMA_AtomIJNS4_17SM100_MMA_TF32_SSINS_10tfloat32_tESM_fLi128ELi64ELNS4_4UMMA5MajorE0ELSO_0ELNSN_7ScaleInE0ELSP_0EEEEEENS4_6LayoutISC_NS5_IJNSA_ILi0EEEST_ST_EEEEENS5_IJNS4_10UnderscoreESW_SW_EEEEENS4_13SM90_TMA_LOADENS4_14ComposedLayoutINS4_7SwizzleILi3ELi4ELi3EEENS4_18smem_ptr_flag_bitsILi32EEENSS_INS5_IJNSA_ILi8EEESG_EEENS5_IJSG_SB_EEEEEEEvNS4_8identityESZ_S19_vS1A_EENS_8epilogue10collective18CollectiveEpilogueINS1C_23Sm100TmaWarpSpecializedILi4ELi2ELi16ELb1ELb0EEEJSH_NS5_IJNSS_ISE_SB_EENSS_INSA_ILi16EEESB_EEEEEfSI_fSI_NS1C_6fusion15FusionCallbacksIS1G_NS1L_17LinearCombinationIffffLNS_15FloatRoundStyleE2EEESH_S1K_JEEENS4_5SM1004TMEM4LOAD26SM100_TMEM_LOAD_32dp32b16xESZ_NS10_INS11_ILi2ELi4ELi3EEES14_NSS_INS5_IJS15_S1I_EEENS5_IJS1I_SB_EEEEEEENS4_39AutoVectorizingCopyWithAssumedAlignmentILi128EEENS4_14SM90_TMA_STOREES1Z_S21_S21_EEEvvEEEEvNT_6ParamsE:
        .type           _ZN7cutlass13device_kernelINS_4gemm6kernel13GemmUniversalIN4cute5tupleIJiiiiEEENS1_10collective13CollectiveMmaINS1_35MainloopSm100TmaUmmaWarpSpecializedILi8ELi2ELi4ENS5_IJNS4_1CILi1EEESB_SB_EEEEENS5_IJNSA_ILi128EEENSA_ILi64EEENSA_ILi32EEEEEEfNS5_IJlSB_lEEEfSI_NS4_8TiledMMAINS4_8MMA_AtomIJNS4_17SM100_MMA_TF32_SSINS_10tfloat32_tESM_fLi128ELi64ELNS4_4UMMA5MajorE0ELSO_0ELNSN_7ScaleInE0ELSP_0EEEEEENS4_6LayoutISC_NS5_IJNSA_ILi0EEEST_ST_EEEEENS5_IJNS4_10UnderscoreESW_SW_EEEEENS4_13SM90_TMA_LOADENS4_14ComposedLayoutINS4_7SwizzleILi3ELi4ELi3EEENS4_18smem_ptr_flag_bitsILi32EEENSS_INS5_IJNSA_ILi8EEESG_EEENS5_IJSG_SB_EEEEEEEvNS4_8identityESZ_S19_vS1A_EENS_8epilogue10collective18CollectiveEpilogueINS1C_23Sm100TmaWarpSpecializedILi4ELi2ELi16ELb1ELb0EEEJSH_NS5_IJNSS_ISE_SB_EENSS_INSA_ILi16EEESB_EEEEEfSI_fSI_NS1C_6fusion15FusionCallbacksIS1G_NS1L_17LinearCombinationIffffLNS_15FloatRoundStyleE2EEESH_S1K_JEEENS4_5SM1004TMEM4LOAD26SM100_TMEM_LOAD_32dp32b16xESZ_NS10_INS11_ILi2ELi4ELi3EEES14_NSS_INS5_IJS15_S1I_EEENS5_IJS1I_SB_EEEEEEENS4_39AutoVectorizingCopyWithAssumedAlignmentILi128EEENS4_14SM90_TMA_STOREES1Z_S21_S21_EEEvvEEEEvNT_6ParamsE,@function
        .size           _ZN7cutlass13device_kernelINS_4gemm6kernel13GemmUniversalIN4cute5tupleIJiiiiEEENS1_10collective13CollectiveMmaINS1_35MainloopSm100TmaUmmaWarpSpecializedILi8ELi2ELi4ENS5_IJNS4_1CILi1EEESB_SB_EEEEENS5_IJNSA_ILi128EEENSA_ILi64EEENSA_ILi32EEEEEEfNS5_IJlSB_lEEEfSI_NS4_8TiledMMAINS4_8MMA_AtomIJNS4_17SM100_MMA_TF32_SSINS_10tfloat32_tESM_fLi128ELi64ELNS4_4UMMA5MajorE0ELSO_0ELNSN_7ScaleInE0ELSP_0EEEEEENS4_6LayoutISC_NS5_IJNSA_ILi0EEEST_ST_EEEEENS5_IJNS4_10UnderscoreESW_SW_EEEEENS4_13SM90_TMA_LOADENS4_14ComposedLayoutINS4_7SwizzleILi3ELi4ELi3EEENS4_18smem_ptr_flag_bitsILi32EEENSS_INS5_IJNSA_ILi8EEESG_EEENS5_IJSG_SB_EEEEEEEvNS4_8identityESZ_S19_vS1A_EENS_8epilogue10collective18CollectiveEpilogueINS1C_23Sm100TmaWarpSpecializedILi4ELi2ELi16ELb1ELb0EEEJSH_NS5_IJNSS_ISE_SB_EENSS_INSA_ILi16EEESB_EEEEEfSI_fSI_NS1C_6fusion15FusionCallbacksIS1G_NS1L_17LinearCombinationIffffLNS_15FloatRoundStyleE2EEESH_S1K_JEEENS4_5SM1004TMEM4LOAD26SM100_TMEM_LOAD_32dp32b16xESZ_NS10_INS11_ILi2ELi4ELi3EEES14_NSS_INS5_IJS15_S1I_EEENS5_IJS1I_SB_EEEEEEENS4_39AutoVectorizingCopyWithAssumedAlignmentILi128EEENS4_14SM90_TMA_STOREES1Z_S21_S21_EEEvvEEEEvNT_6ParamsE,(.L_x_188 - _ZN7cutlass13device_kernelINS_4gemm6kernel13GemmUniversalIN4cute5tupleIJiiiiEEENS1_10collective13CollectiveMmaINS1_35MainloopSm100TmaUmmaWarpSpecializedILi8ELi2ELi4ENS5_IJNS4_1CILi1EEESB_SB_EEEEENS5_IJNSA_ILi128EEENSA_ILi64EEENSA_ILi32EEEEEEfNS5_IJlSB_lEEEfSI_NS4_8TiledMMAINS4_8MMA_AtomIJNS4_17SM100_MMA_TF32_SSINS_10tfloat32_tESM_fLi128ELi64ELNS4_4UMMA5MajorE0ELSO_0ELNSN_7ScaleInE0ELSP_0EEEEEENS4_6LayoutISC_NS5_IJNSA_ILi0EEEST_ST_EEEEENS5_IJNS4_10UnderscoreESW_SW_EEEEENS4_13SM90_TMA_LOADENS4_14ComposedLayoutINS4_7SwizzleILi3ELi4ELi3EEENS4_18smem_ptr_flag_bitsILi32EEENSS_INS5_IJNSA_ILi8EEESG_EEENS5_IJSG_SB_EEEEEEEvNS4_8identityESZ_S19_vS1A_EENS_8epilogue10collective18CollectiveEpilogueINS1C_23Sm100TmaWarpSpecializedILi4ELi2ELi16ELb1ELb0EEEJSH_NS5_IJNSS_ISE_SB_EENSS_INSA_ILi16EEESB_EEEEEfSI_fSI_NS1C_6fusion15FusionCallbacksIS1G_NS1L_17LinearCombinationIffffLNS_15FloatRoundStyleE2EEESH_S1K_JEEENS4_5SM1004TMEM4LOAD26SM100_TMEM_LOAD_32dp32b16xESZ_NS10_INS11_ILi2ELi4ELi3EEES14_NSS_INS5_IJS15_S1I_EEENS5_IJS1I_SB_EEEEEEENS4_39AutoVectorizingCopyWithAssumedAlignmentILi128EEENS4_14SM90_TMA_STOREES1Z_S21_S21_EEEvvEEEEvNT_6ParamsE)
        .other          _ZN7cutlass13device_kernelINS_4gemm6kernel13GemmUniversalIN4cute5tupleIJiiiiEEENS1_10collective13CollectiveMmaINS1_35MainloopSm100TmaUmmaWarpSpecializedILi8ELi2ELi4ENS5_IJNS4_1CILi1EEESB_SB_EEEEENS5_IJNSA_ILi128EEENSA_ILi64EEENSA_ILi32EEEEEEfNS5_IJlSB_lEEEfSI_NS4_8TiledMMAINS4_8MMA_AtomIJNS4_17SM100_MMA_TF32_SSINS_10tfloat32_tESM_fLi128ELi64ELNS4_4UMMA5MajorE0ELSO_0ELNSN_7ScaleInE0ELSP_0EEEEEENS4_6LayoutISC_NS5_IJNSA_ILi0EEEST_ST_EEEEENS5_IJNS4_10UnderscoreESW_SW_EEEEENS4_13SM90_TMA_LOADENS4_14ComposedLayoutINS4_7SwizzleILi3ELi4ELi3EEENS4_18smem_ptr_flag_bitsILi32EEENSS_INS5_IJNSA_ILi8EEESG_EEENS5_IJSG_SB_EEEEEEEvNS4_8identityESZ_S19_vS1A_EENS_8epilogue10collective18CollectiveEpilogueINS1C_23Sm100TmaWarpSpecializedILi4ELi2ELi16ELb1ELb0EEEJSH_NS5_IJNSS_ISE_SB_EENSS_INSA_ILi16EEESB_EEEEEfSI_fSI_NS1C_6fusion15FusionCallbacksIS1G_NS1L_17LinearCombinationIffffLNS_15FloatRoundStyleE2EEESH_S1K_JEEENS4_5SM1004TMEM4LOAD26SM100_TMEM_LOAD_32dp32b16xESZ_NS10_INS11_ILi2ELi4ELi3EEES14_NSS_INS5_IJS15_S1I_EEENS5_IJS1I_SB_EEEEEEENS4_39AutoVectorizingCopyWithAssumedAlignmentILi128EEENS4_14SM90_TMA_STOREES1Z_S21_S21_EEEvvEEEEvNT_6ParamsE,@"STO_CUDA_ENTRY STV_DEFAULT"
_ZN7cutlass13device_kernelINS_4gemm6kernel13GemmUniversalIN4cute5tupleIJiiiiEEENS1_10collective13CollectiveMmaINS1_35MainloopSm100TmaUmmaWarpSpecializedILi8ELi2ELi4ENS5_IJNS4_1CILi1EEESB_SB_EEEEENS5_IJNSA_ILi128EEENSA_ILi64EEENSA_ILi32EEEEEEfNS5_IJlSB_lEEEfSI_NS4_8TiledMMAINS4_8MMA_AtomIJNS4_17SM100_MMA_TF32_SSINS_10tfloat32_tESM_fLi128ELi64ELNS4_4UMMA5MajorE0ELSO_0ELNSN_7ScaleInE0ELSP_0EEEEEENS4_6LayoutISC_NS5_IJNSA_ILi0EEEST_ST_EEEEENS5_IJNS4_10UnderscoreESW_SW_EEEEENS4_13SM90_TMA_LOADENS4_14ComposedLayoutINS4_7SwizzleILi3ELi4ELi3EEENS4_18smem_ptr_flag_bitsILi32EEENSS_INS5_IJNSA_ILi8EEESG_EEENS5_IJSG_SB_EEEEEEEvNS4_8identityESZ_S19_vS1A_EENS_8epilogue10collective18CollectiveEpilogueINS1C_23Sm100TmaWarpSpecializedILi4ELi2ELi16ELb1ELb0EEEJSH_NS5_IJNSS_ISE_SB_EENSS_INSA_ILi16EEESB_EEEEEfSI_fSI_NS1C_6fusion15FusionCallbacksIS1G_NS1L_17LinearCombinationIffffLNS_15FloatRoundStyleE2EEESH_S1K_JEEENS4_5SM1004TMEM4LOAD26SM100_TMEM_LOAD_32dp32b16xESZ_NS10_INS11_ILi2ELi4ELi3EEES14_NSS_INS5_IJS15_S1I_EEENS5_IJS1I_SB_EEEEEEENS4_39AutoVectorizingCopyWithAssumedAlignmentILi128EEENS4_14SM90_TMA_STOREES1Z_S21_S21_EEEvvEEEEvNT_6ParamsE:
[----:B------:R-:W1:Y:S01]  /*0000*/  LDC R1, c[0x0][0x37c] ;  /* 0x0000df00ff017b82 */ /* 0x000e620000000800 */
[----:B------:R-:W2:Y:S01]  /*0010*/  S2R R77, SR_TID.X ;  /* 0x00000000004d7919 */ /* 0x000ea20000002100 */
[----:B------:R-:W3:Y:S01]  /*0020*/  LDCU.64 UR4, c[0x0][0x890] ;  /* 0x00011200ff0477ac */ /* 0x000ee20008000a00 */
[----:B------:R-:W-:Y:S02]  /*0030*/  PRMT R64, RZ, 0x7610, R64 ;  /* 0x00007610ff407816 */ /* 0x000fe40000000040 */
[----:B------:R-:W-:Y:S01]  /*0040*/  ELECT P5, URZ, PT ;  /* 0x0000000000ff782f */ /* 0x000fe200038a0000 */
[----:B------:R-:W4:Y:S01]  /*0050*/  LDCU.64 UR46, c[0x0][0x358] ;  /* 0x00006b00ff2e77ac */ /* 0x000f220008000a00 */
[----:B---3--:R-:W-:-:S04]  /*0060*/  UISETP.NE.U32.AND UP0, UPT, UR4, URZ, UPT ;  /* 0x000000ff0400728c */ /* 0x008fc8000bf05070 */
[----:B------:R-:W-:Y:S01]  /*0070*/  UISETP.NE.AND.EX UP0, UPT, UR5, URZ, UPT, UP0 ;  /* 0x000000ff0500728c */ /* 0x000fe2000bf05300 */
[----:B--2---:R-:W-:-:S05]  /*0080*/  SHF.R.U32.HI R68, RZ, 0x5, R77 ;  /* 0x00000005ff447819 */ /* 0x004fca000001164d */
[----:B------:R-:W2:Y:S02]  /*0090*/  SHFL.IDX PT, R0, R68, RZ, 0x1f ;  /* 0x00001fff44007589 */ /* 0x000ea400000e0000 */
[----:B--2---:R-:W-:Y:S01]  /*00a0*/  R2UR UR8, R0 ;  /* 0x00000000000872ca */ /* 0x004fe200000e0000 */
[----:B-1--4-:R-:W-:-:S14]  /*00b0*/  BRA.U UP0, `(.L_x_0) ;  /* 0x00000001002c7547 */ /* 0x012fdc000b800000 */
[----:B------:R-:W1:Y:S02]  /*00c0*/  LDCU.64 UR6, c[0x0][0x888] ;  /* 0x00011100ff0677ac */ /* 0x000e640008000a00 */
[----:B-1----:R-:W-:-:S04]  /*00d0*/  UISETP.NE.U32.AND UP0, UPT, UR6, URZ, UPT ;  /* 0x000000ff0600728c */ /* 0x002fc8000bf05070 */
[----:B------:R-:W-:-:S09]  /*00e0*/  UISETP.NE.AND.EX UP0, UPT, UR7, URZ, UPT, UP0 ;  /* 0x000000ff0700728c */ /* 0x000fd2000bf05300 */
[----:B------:R-:W-:Y:S05]  /*00f0*/  BRA.U !UP0, `(.L_x_1) ;  /* 0x0000000108107547 */ /* 0x000fea000b800000 */
[----:B------:R-:W1:Y:S02]  /*0100*/  LDC.64 R2, c[0x0][0x888] ;  /* 0x00022200ff027b82 */ /* 0x000e640000000a00 */
[----:B-1----:R1:W5:Y:S01]  /*0110*/  LDG.E R35, desc[UR46][R2.64] ;  /* 0x0000002e02237981 */ /* 0x002362000c1e1900 */
[----:B------:R-:W-:Y:S01]  /*0120*/  HFMA2 R64, -RZ, RZ, 0, 5.9604644775390625e-08 ;  /* 0x00000001ff407431 */ /* 0x000fe200000001ff */
[----:B------:R-:W-:Y:S05]  /*0130*/  BRA `(.L_x_0) ;  /* 0x00000000000c7947 */ /* 0x000fea0003800000 */
.L_x_1:
[----:B------:R-:W1:Y:S01]  /*0140*/  LDCU UR6, c[0x0][0x880] ;  /* 0x00011000ff0677ac */ /* 0x000e620008000800 */
[----:B------:R-:W-:Y:S01]  /*0150*/  HFMA2 R64, -RZ, RZ, 0, 5.9604644775390625e-08 ;  /* 0x00000001ff407431 */ /* 0x000fe200000001ff */
[----:B-1----:R-:W-:-:S07]  /*0160*/  MOV R35, UR6 ;  /* 0x0000000600237c02 */ /* 0x002fce0008000f00 */
.L_x_0:
[----:B------:R-:W2:Y:S02]  /*0170*/  LDCU.64 UR6, c[0x0][0x8b0] ;  /* 0x00011600ff0677ac */ /* 0x000ea40008000a00 */
[----:B--2---:R-:W-:-:S04]  /*0180*/  UISETP.NE.U32.AND UP0, UPT, UR6, URZ, UPT ;  /* 0x000000ff0600728c */ /* 0x004fc8000bf05070 */
[----:B------:R-:W-:-:S09]  /*0190*/  UISETP.NE.AND.EX UP0, UPT, UR7, URZ, UPT, UP0 ;  /* 0x000000ff0700728c */ /* 0x000fd2000bf05300 */
[----:B------:R-:W-:Y:S05]  /*01a0*/  BRA.U UP0, `(.L_x_2) ;  /* 0x0000000100247547 */ /* 0x000fea000b800000 */
[----:B------:R-:W2:Y:S02]  /*01b0*/  LDCU.64 UR6, c[0x0][0x8a8] ;  /* 0x00011500ff0677ac */ /* 0x000ea40008000a00 */
[----:B--2---:R-:W-:-:S04]  /*01c0*/  UISETP.NE.U32.AND UP0, UPT, UR6, URZ, UPT ;  /* 0x000000ff0600728c */ /* 0x004fc8000bf05070 */
[----:B------:R-:W-:-:S09]  /*01d0*/  UISETP.NE.AND.EX UP0, UPT, UR7, URZ, UPT, UP0 ;  /* 0x000000ff0700728c */ /* 0x000fd2000bf05300 */
[----:B------:R-:W-:Y:S05]  /*01e0*/  BRA.U !UP0, `(.L_x_3) ;  /* 0x00000001080c7547 */ /* 0x000fea000b800000 */
[----:B-1----:R-:W1:Y:S02]  /*01f0*/  LDC.64 R2, c[0x0][0x8a8] ;  /* 0x00022a00ff027b82 */ /* 0x002e640000000a00 */
[----:B-1----:R2:W5:Y:S01]  /*0200*/  LDG.E R33, desc[UR46][R2.64] ;  /* 0x0000002e02217981 */ /* 0x002562000c1e1900 */
[----:B------:R-:W-:Y:S05]  /*0210*/  BRA `(.L_x_2) ;  /* 0x0000000000087947 */ /* 0x000fea0003800000 */
.L_x_3:
[----:B------:R-:W2:Y:S02]  /*0220*/  LDCU UR6, c[0x0][0x8a0] ;  /* 0x00011400ff0677ac */ /* 0x000ea40008000800 */
[----:B--2---:R-:W-:Y:S02]  /*0230*/  MOV R33, UR6 ;  /* 0x0000000600217c02 */ /* 0x004fe40008000f00 */
.L_x_2:
[----:B------:R-:W-:Y:S01]  /*0240*/  IMAD.U32 R0, RZ, RZ, UR8 ;  /* 0x00000008ff007e24 */ /* 0x000fe2000f8e00ff */
[----:B------:R-:W-:Y:S04]  /*0250*/  BSSY.RECONVERGENT B0, `(.L_x_4) ;  /* 0x000000c000007945 */ /* 0x000fe80003800200 */
[C---:B------:R-:W-:Y:S02]  /*0260*/  ISETP.NE.OR P1, PT, R0.reuse, 0x1, !P5 ;  /* 0x000000010000780c */ /* 0x040fe40006f25670 */
[----:B------:R-:W-:-:S11]  /*0270*/  ISETP.NE.OR P0, PT, R0, 0x3, !P5 ;  /* 0x000000030000780c */ /* 0x000fd60006f05670 */
[----:B------:R-:W-:Y:S05]  /*0280*/  @P1 BRA `(.L_x_5) ;  /* 0x0000000000201947 */ /* 0x000fea0003800000 */
[----:B------:R-:W3:Y:S02]  /*0290*/  LDCU.64 UR6, c[0x0][0x348] ;  /* 0x00006900ff0677ac */ /* 0x000ee40008000a00 */
[----:B---3--:R-:W-:Y:S02]  /*02a0*/  UIADD3 UR10, UP1, UPT, UR6, 0x80, URZ ;  /* 0x00000080060a7890 */ /* 0x008fe4000ff3e0ff */
[----:B------:R-:W-:Y:S02]  /*02b0*/  UIADD3 UR6, UP0, UPT, UR6, 0x180, URZ ;  /* 0x0000018006067890 */ /* 0x000fe4000ff1e0ff */
[----:B------:R-:W-:Y:S02]  /*02c0*/  UIADD3.X UR11, UPT, UPT, URZ, UR7, URZ, UP1, !UPT ;  /* 0x00000007ff0b7290 */ /* 0x000fe40008ffe4ff */
[----:B------:R-:W-:-:S07]  /*02d0*/  UIADD3.X UR7, UPT, UPT, URZ, UR7, URZ, UP0, !UPT ;  /* 0x00000007ff077290 */ /* 0x000fce00087fe4ff */
[----:B------:R3:W-:Y:S02]  /*02e0*/  UTMACCTL.PF [UR10] ;  /* 0x000000000a0079b9 */ /* 0x0007e40008040000 */
[----:B------:R3:W-:Y:S02]  /*02f0*/  UTMACCTL.PF [UR6] ;  /* 0x00000000060079b9 */ /* 0x0007e40008040000 */
[----:B---3--:R-:W-:Y:S01]  /*0300*/  NOP ;  /* 0x0000000000007918 */ /* 0x008fe20000000000 */
.L_x_5:
[----:B------:R-:W-:Y:S05]  /*0310*/  BSYNC.RECONVERGENT B0 ;  /* 0x0000000000007941 */ /* 0x000fea0003800200 */
.L_x_4:
[----:B------:R-:W-:Y:S04]  /*0320*/  BSSY.RECONVERGENT B0, `(.L_x_6) ;  /* 0x000000a000007945 */ /* 0x000fe80003800200 */
        /* <DEDUP_REMOVED lines=9> */
.L_x_7:
[----:B------:R-:W-:Y:S05]  /*03c0*/  BSYNC.RECONVERGENT B0 ;  /* 0x0000000000007941 */ /* 0x000fea0003800200 */
.L_x_6:
[----:B------:R-:W3:Y:S01]  /*03d0*/  LDCU.64 UR6, c[0x0][0x888] ;  /* 0x00011100ff0677ac */ /* 0x000ee20008000a00 */
[----:B------:R-:W-:Y:S02]  /*03e0*/  UISETP.EQ.U32.AND UP1, UPT, UR4, URZ, UPT ;  /* 0x000000ff0400728c */ /* 0x000fe4000bf22070 */
[----:B------:R-:W-:Y:S02]  /*03f0*/  UPLOP3.LUT UP2, UPT, UPT, UPT, UPT, 0x80, 0x8 ;  /* 0x000000000008789c */ /* 0x000fe40003f4f070 */
[----:B---3--:R-:W-:-:S04]  /*0400*/  UISETP.NE.U32.AND UP0, UPT, UR6, URZ, UPT ;  /* 0x000000ff0600728c */ /* 0x008fc8000bf05070 */
[----:B------:R-:W-:-:S04]  /*0410*/  UISETP.NE.AND.EX UP0, UPT, UR7, URZ, UPT, UP0 ;  /* 0x000000ff0700728c */ /* 0x000fc8000bf05300 */
[----:B------:R-:W-:-:S04]  /*0420*/  UISETP.EQ.OR.EX UP3, UPT, UR5, URZ, !UP0, UP1 ;  /* 0x000000ff0500728c */ /* 0x000fc8000c762710 */
[----:B------:R-:W-:-:S05]  /*0430*/  UP2UR UR50, UPR, URZ, 0x8 ;  /* 0x00000008ff327883 */ /* 0x000fca0008000000 */
[----:B------:R-:W-:Y:S07]  /*0440*/  BRA.U !UP3, `(.L_x_8) ;  /* 0x000000010b207547 */ /* 0x000fee000b800000 */
[----:B------:R-:W-:Y:S01]  /*0450*/  UISETP.NE.U32.AND UP2, UPT, UR4, URZ, UPT ;  /* 0x000000ff0400728c */ /* 0x000fe2000bf45070 */
[----:B-----5:R-:W-:Y:S01]  /*0460*/  FSETP.NEU.AND P0, PT, R35, RZ, PT ;  /* 0x000000ff2300720b */ /* 0x020fe20003f0d000 */
[----:B------:R-:W-:Y:S02]  /*0470*/  USEL UR4, URZ, 0xffffffff, UP0 ;  /* 0xffffffffff047887 */ /* 0x000fe40008000000 */
[----:B------:R-:W-:-:S10]  /*0480*/  UISETP.NE.AND.EX UP2, UPT, UR5, URZ, UPT, UP2 ;  /* 0x000000ff0500728c */ /* 0x000fd4000bf45320 */
[----:B------:R-:W-:Y:S01]  /*0490*/  VOTEU.ANY UP1, P0 ;  /* 0x0000000000ff7886 */ /* 0x000fe20000020100 */
[----:B------:R-:W-:-:S04]  /*04a0*/  @!UP2 USEL UR4, URZ, 0xffffffff, UP1 ;  /* 0xffffffffff04a887 */ /* 0x000fc80008800000 */
[----:B------:R-:W-:-:S04]  /*04b0*/  ULOP3.LUT UR4, UR4, 0x1, URZ, 0xc0, !UPT ;  /* 0x0000000104047892 */ /* 0x000fc8000f8ec0ff */
[----:B------:R-:W-:-:S11]  /*04c0*/  UISETP.NE.U32.AND UP2, UPT, UR4, 0x1, UPT ;  /* 0x000000010400788c */ /* 0x000fd6000bf45070 */
.L_x_8:
[----:B-12---:R-:W1:Y:S01]  /*04d0*/  SHFL.IDX PT, R2, R68, RZ, 0x1f ;  /* 0x00001fff44027589 */ /* 0x006e6200000e0000 */
[----:B------:R-:W-:-:S04]  /*04e0*/  UISETP.NE.AND UP1, UPT, UR8, 0x2, UPT ;  /* 0x000000020800788c */ /* 0x000fc8000bf25270 */
[----:B------:R-:W-:Y:S01]  /*04f0*/  USEL UR6, URZ, 0x1, UP1 ;  /* 0x00000001ff067887 */ /* 0x000fe20008800000 */
[----:B-1----:R-:W-:-:S13]  /*0500*/  ISETP.NE.AND P0, PT, R2, RZ, PT ;  /* 0x000000ff0200720c */ /* 0x002fda0003f05270 */
[----:B------:R-:W-:Y:S05]  /*0510*/  @P0 BRA `(.L_x_9) ;  /* 0x0000000000680947 */ /* 0x000fea0003800000 */
[----:B------:R-:W1:Y:S01]  /*0520*/  S2UR UR5, SR_CgaCtaId ;  /* 0x00000000000579c3 */ /* 0x000e620000008800 */
[----:B------:R-:W-:Y:S01]  /*0530*/  UMOV UR7, 0x400 ;  /* 0x0000040000077882 */ /* 0x000fe20000000000 */
[----:B------:R-:W-:Y:S01]  /*0540*/  UMOV UR4, 0x1 ;  /* 0x0000000100047882 */ /* 0x000fe20000000000 */
[----:B------:R-:W-:Y:S01]  /*0550*/  ELECT P0, URZ, PT ;  /* 0x0000000000ff782f */ /* 0x000fe20003800000 */
[----:B------:R-:W-:-:S04]  /*0560*/  UIADD3 UR10, UPT, UPT, -UR4, 0x100000, URZ ;  /* 0x00100000040a7890 */ /* 0x000fc8000fffe1ff */
[----:B------:R-:W-:Y:S02]  /*0570*/  USHF.L.U32 UR11, UR10, 0xb, URZ ;  /* 0x0000000b0a0b7899 */ /* 0x000fe400080006ff */
[----:B------:R-:W-:Y:S02]  /*0580*/  USHF.L.U32 UR10, UR10, 0x1, URZ ;  /* 0x000000010a0a7899 */ /* 0x000fe400080006ff */
[----:B-1----:R-:W-:Y:S01]  /*0590*/  ULEA UR5, UR5, UR7, 0x18 ;  /* 0x0000000705057291 */ /* 0x002fe2000f8ec0ff */
[----:B------:R-:W1:Y:S11]  /*05a0*/  FENCE.VIEW.ASYNC.S ;  /* 0x00000000000073c6 */ /* 0x000e760000000000 */
[----:B-1----:R1:W2:Y:S01]  /*05b0*/  SYNCS.EXCH.64 URZ, [UR5], UR10 ;  /* 0x0000000a05ff75b2 */ /* 0x0022a20008000100 */
[----:B------:R1:W3:Y:S01]  /*05c0*/  SYNCS.EXCH.64 URZ, [UR5+0x40], UR10 ;  /* 0x0000400a05ff75b2 */ /* 0x0002e20008000100 */
[----:B------:R1:W4:Y:S01]  /*05d0*/  SYNCS.EXCH.64 URZ, [UR5+0x8], UR10 ;  /* 0x0000080a05ff75b2 */ /* 0x0003220008000100 */
[----:B------:R1:W1:Y:S01]  /*05e0*/  SYNCS.EXCH.64 URZ, [UR5+0x48], UR10 ;  /* 0x0000480a05ff75b2 */ /* 0x0002620008000100 */
        /* <DEDUP_REMOVED lines=12> */
[----:B------:R-:W-:Y:S01]  /*06b0*/  NOP ;  /* 0x0000000000007918 */ /* 0x000fe20000000000 */
.L_x_9:
[----:B------:R-:W2:Y:S01]  /*06c0*/  SHFL.IDX PT, R2, R68, RZ, 0x1f ;  /* 0x00001fff44027589 */ /* 0x000ea200000e0000 */
[----:B------:R-:W-:Y:S01]  /*06d0*/  NOP ;  /* 0x0000000000007918 */ /* 0x000fe20000000000 */
[----:B--2---:R-:W-:-:S13]  /*06e0*/  ISETP.NE.AND P0, PT, R2, 0x1, PT ;  /* 0x000000010200780c */ /* 0x004fda0003f05270 */
[----:B------:R-:W-:Y:S05]  /*06f0*/  @P0 BRA `(.L_x_10) ;  /* 0x0000000000580947 */ /* 0x000fea0003800000 */
[----:B------:R-:W2:Y:S01]  /*0700*/  S2UR UR7, SR_CgaCtaId ;  /* 0x00000000000779c3 */ /* 0x000ea20000008800 */
[----:B------:R-:W-:Y:S01]  /*0710*/  UMOV UR9, 0x400 ;  /* 0x0000040000097882 */ /* 0x000fe20000000000 */
[----:B-1----:R-:W-:Y:S01]  /*0720*/  UMOV UR5, 0x20 ;  /* 0x0000002000057882 */ /* 0x002fe20000000000 */
[----:B------:R-:W-:Y:S01]  /*0730*/  UMOV UR4, 0x80 ;  /* 0x0000008000047882 */ /* 0x000fe20000000000 */
[----:B------:R-:W-:-:S04]  /*0740*/  UIADD3 UR10, UPT, UPT, -UR5, 0x100000, URZ ;  /* 0x00100000050a7890 */ /* 0x000fc8000fffe1ff */
[----:B------:R-:W-:Y:S02]  /*0750*/  USHF.L.U32 UR11, UR10, 0xb, URZ ;  /* 0x0000000b0a0b7899 */ /* 0x000fe400080006ff */
[----:B------:R-:W-:Y:S02]  /*0760*/  USHF.L.U32 UR10, UR10, 0x1, URZ ;  /* 0x000000010a0a7899 */ /* 0x000fe400080006ff */
[----:B------:R-:W-:-:S04]  /*0770*/  UIADD3 UR4, UPT, UPT, -UR4, 0x100000, URZ ;  /* 0x0010000004047890 */ /* 0x000fc8000fffe1ff */
[----:B------:R-:W-:Y:S02]  /*0780*/  USHF.L.U32 UR5, UR4, 0xb, URZ ;  /* 0x0000000b04057899 */ /* 0x000fe400080006ff */
[----:B------:R-:W-:Y:S01]  /*0790*/  USHF.L.U32 UR4, UR4, 0x1, URZ ;  /* 0x0000000104047899 */ /* 0x000fe200080006ff */
[----:B------:R-:W-:Y:S01]  /*07a0*/  ELECT P0, URZ, PT ;  /* 0x0000000000ff782f */ /* 0x000fe20003800000 */
[----:B--2---:R-:W-:Y:S01]  /*07b0*/  ULEA UR7, UR7, UR9, 0x18 ;  /* 0x0000000907077291 */ /* 0x004fe2000f8ec0ff */
[----:B------:R-:W1:Y:S11]  /*07c0*/  FENCE.VIEW.ASYNC.S ;  /* 0x00000000000073c6 */ /* 0x000e760000000000 */
[----:B-1----:R2:W1:Y:S01]  /*07d0*/  SYNCS.EXCH.64 URZ, [UR7+0x80], UR10 ;  /* 0x0000800a07ff75b2 */ /* 0x0024620008000100 */
[----:B------:R2:W1:Y:S01]  /*07e0*/  SYNCS.EXCH.64 URZ, [UR7+0xa0], UR4 ;  /* 0x0000a00407ff75b2 */ /* 0x0004620008000100 */
[----:B------:R2:W1:Y:S01]  /*07f0*/  SYNCS.EXCH.64 URZ, [UR7+0x88], UR10 ;  /* 0x0000880a07ff75b2 */ /* 0x0004620008000100 */
[----:B------:R2:W1:Y:S01]  /*0800*/  SYNCS.EXCH.64 URZ, [UR7+0xa8], UR4 ;  /* 0x0000a80407ff75b2 */ /* 0x0004620008000100 */
[----:B------:R2:W1:Y:S01]  /*0810*/  SYNCS.EXCH.64 URZ, [UR7+0x90], UR10 ;  /* 0x0000900a07ff75b2 */ /* 0x0004620008000100 */
[----:B------:R2:W1:Y:S01]  /*0820*/  SYNCS.EXCH.64 URZ, [UR7+0xb0], UR4 ;  /* 0x0000b00407ff75b2 */ /* 0x0004620008000100 */
[----:B------:R2:W1:Y:S01]  /*0830*/  SYNCS.EXCH.64 URZ, [UR7+0x98], UR10 ;  /* 0x0000980a07ff75b2 */ /* 0x0004620008000100 */
[----:B------:R2:W1:Y:S02]  /*0840*/  SYNCS.EXCH.64 URZ, [UR7+0xb8], UR4 ;  /* 0x0000b80407ff75b2 */ /* 0x0004640008000100 */
[----:B--2---:R-:W-:Y:S01]  /*0850*/  NOP ;  /* 0x0000000000007918 */ /* 0x004fe20000000000 */
.L_x_10:
[----:B------:R-:W2:Y:S01]  /*0860*/  SHFL.IDX PT, R2, R68, RZ, 0x1f ;  /* 0x00001fff44027589 */ /* 0x000ea200000e0000 */
[----:B------:R-:W-:Y:S01]  /*0870*/  NOP ;  /* 0x0000000000007918 */ /* 0x000fe20000000000 */
[----:B--2---:R-:W-:-:S13]  /*0880*/  ISETP.NE.AND P0, PT, R2, 0x3, PT ;  /* 0x000000030200780c */ /* 0x004fda0003f05270 */
[----:B------:R-:W-:Y:S05]  /*0890*/  @P0 BRA `(.L_x_11) ;  /* 0x0000000000300947 */ /* 0x000fea0003800000 */
[----:B-1----:R-:W1:Y:S01]  /*08a0*/  S2UR UR5, SR_CgaCtaId ;  /* 0x00000000000579c3 */ /* 0x002e620000008800 */
        /* <DEDUP_REMOVED lines=8> */
[----:B-1----:R2:W1:Y:S01]  /*0930*/  SYNCS.EXCH.64 URZ, [UR5+0xc0], UR10 ;  /* 0x0000c00a05ff75b2 */ /* 0x0024620008000100 */
[----:B------:R2:W1:Y:S02]  /*0940*/  SYNCS.EXCH.64 URZ, [UR5+0xc8], UR10 ;  /* 0x0000c80a05ff75b2 */ /* 0x0004640008000100 */
[----:B--2---:R-:W-:Y:S01]  /*0950*/  NOP ;  /* 0x0000000000007918 */ /* 0x004fe20000000000 */
.L_x_11:
[----:B------:R-:W2:Y:S01]  /*0960*/  SHFL.IDX PT, R2, R68, RZ, 0x1f ;  /* 0x00001fff44027589 */ /* 0x000ea200000e0000 */
[----:B------:R-:W-:Y:S01]  /*0970*/  NOP ;  /* 0x0000000000007918 */ /* 0x000fe20000000000 */
[----:B--2---:R-:W-:-:S13]  /*0980*/  ISETP.NE.AND P0, PT, R2, 0x4, PT ;  /* 0x000000040200780c */ /* 0x004fda0003f05270 */
[----:B------:R-:W-:Y:S05]  /*0990*/  @P0 BRA `(.L_x_12) ;  /* 0x00000000004c0947 */ /* 0x000fea0003800000 */
[----:B-1----:R-:W1:Y:S01]  /*09a0*/  S2UR UR5, SR_CgaCtaId ;  /* 0x00000000000579c3 */ /* 0x002e620000008800 */
[----:B------:R-:W-:Y:S01]  /*09b0*/  UMOV UR9, 0x100 ;  /* 0x0000010000097882 */ /* 0x000fe20000000000 */
[----:B------:R-:W-:Y:S01]  /*09c0*/  UMOV UR7, 0x400 ;  /* 0x0000040000077882 */ /* 0x000fe20000000000 */
[----:B------:R-:W-:Y:S01]  /*09d0*/  USEL UR9, UR9, 0xe0, UP2 ;  /* 0x000000e009097887 */ /* 0x000fe20009000000 */
[----:B------:R-:W-:Y:S01]  /*09e0*/  UMOV UR4, 0x1 ;  /* 0x0000000100047882 */ /* 0x000fe20000000000 */
[----:B------:R-:W-:Y:S01]  /*09f0*/  ELECT P0, URZ, PT ;  /* 0x0000000000ff782f */ /* 0x000fe20003800000 */
[----:B------:R-:W-:-:S04]  /*0a00*/  UIADD3 UR10, UPT, UPT, -UR4, 0x100000, URZ ;  /* 0x00100000040a7890 */ /* 0x000fc8000fffe1ff */
[----:B------:R-:W-:Y:S02]  /*0a10*/  USHF.L.U32 UR11, UR10, 0xb, URZ ;  /* 0x0000000b0a0b7899 */ /* 0x000fe400080006ff */
[----:B------:R-:W-:Y:S02]  /*0a20*/  USHF.L.U32 UR10, UR10, 0x1, URZ ;  /* 0x000000010a0a7899 */ /* 0x000fe400080006ff */
[----:B------:R-:W-:-:S04]  /*0a30*/  UIADD3 UR12, UPT, UPT, -UR9, 0x100000, URZ ;  /* 0x00100000090c7890 */ /* 0x000fc8000fffe1ff */
[----:B------:R-:W-:Y:S02]  /*0a40*/  USHF.L.U32 UR13, UR12, 0xb, URZ ;  /* 0x0000000b0c0d7899 */ /* 0x000fe400080006ff */
[----:B------:R-:W-:Y:S02]  /*0a50*/  USHF.L.U32 UR12, UR12, 0x1, URZ ;  /* 0x000000010c0c7899 */ /* 0x000fe400080006ff */
[----:B-1----:R-:W-:Y:S01]  /*0a60*/  ULEA UR5, UR5, UR7, 0x18 ;  /* 0x0000000705057291 */ /* 0x002fe2000f8ec0ff */
[----:B------:R-:W1:Y:S11]  /*0a70*/  FENCE.VIEW.ASYNC.S ;  /* 0x00000000000073c6 */ /* 0x000e760000000000 */
[----:B-1----:R2:W1:Y:S01]  /*0a80*/  SYNCS.EXCH.64 URZ, [UR5+0xd0], UR10 ;  /* 0x0000d00a05ff75b2 */ /* 0x0024620008000100 */
[----:B------:R2:W1:Y:S01]  /*0a90*/  SYNCS.EXCH.64 URZ, [UR5+0xe0], UR12 ;  /* 0x0000e00c05ff75b2 */ /* 0x0004620008000100 */
[----:B------:R2:W1:Y:S01]  /*0aa0*/  SYNCS.EXCH.64 URZ, [UR5+0xd8], UR10 ;  /* 0x0000d80a05ff75b2 */ /* 0x0004620008000100 */
[----:B------:R2:W1:Y:S02]  /*0ab0*/  SYNCS.EXCH.64 URZ, [UR5+0xe8], UR12 ;  /* 0x0000e80c05ff75b2 */ /* 0x0004640008000100 */
[----:B--2---:R-:W-:Y:S01]  /*0ac0*/  NOP ;  /* 0x0000000000007918 */ /* 0x004fe20000000000 */
.L_x_12:
        /* <DEDUP_REMOVED lines=26> */
.L_x_13:
        /* <DEDUP_REMOVED lines=18> */
.L_x_14:
[----:B-1----:R-:W1:Y:S01]  /*0d90*/  S2UR UR5, SR_CTAID.X ;  /* 0x00000000000579c3 */ /* 0x002e620000002500 */
[----:B------:R-:W-:-:S05]  /*0da0*/  CS2R.32 R63, SR_CgaSize ;  /* 0x00000000003f7805 */ /* 0x000fca0000008a00 */
[----:B------:R-:W-:-:S05]  /*0db0*/  IMAD R63, R63, -0xa0, RZ ;  /* 0xffffff603f3f7824 */ /* 0x000fca00078e02ff */
[----:B------:R-:W-:-:S14]  /*0dc0*/  R2UR UR9, R63 ;  /* 0x000000003f0972ca */ /* 0x000fdc00000e0000 */
[----:B------:R-:W2:Y:S01]  /*0dd0*/  LDCU UR9, c[0x0][UR9+0x2b0] ;  /* 0x00005600090977ac */ /* 0x000ea20008000800 */
[----:B------:R-:W-:Y:S01]  /*0de0*/  NOP ;  /* 0x0000000000007918 */ /* 0x000fe20000000000 */
[----:B------:R-:W-:-:S05]  /*0df0*/  CS2R.32 R63, SR_CgaSize ;  /* 0x00000000003f7805 */ /* 0x000fca0000008a00 */
[----:B------:R-:W-:-:S05]  /*0e00*/  IMAD R63, R63, -0xa0, RZ ;  /* 0xffffff603f3f7824 */ /* 0x000fca00078e02ff */
[----:B------:R-:W-:-:S14]  /*0e10*/  R2UR UR7, R63 ;  /* 0x000000003f0772ca */ /* 0x000fdc00000e0000 */
[----:B------:R-:W3:Y:S01]  /*0e20*/  LDCU UR7, c[0x0][UR7+0x2b4] ;  /* 0x00005680070777ac */ /* 0x000ee20008000800 */
[----:B------:R-:W4:Y:S08]  /*0e30*/  S2UR UR4, SR_CTAID.Y ;  /* 0x00000000000479c3 */ /* 0x000f300000002600 */
[----:B------:R-:W3:Y:S01]  /*0e40*/  LDC R10, c[0x0][0xb24] ;  /* 0x0002c900ff0a7b82 */ /* 0x000ee20000000800 */
[----:B-1----:R-:W-:-:S02]  /*0e50*/  I2FP.F32.U32 R63, UR5 ;  /* 0x00000005003f7c45 */ /* 0x002fc40008201000 */
[----:B------:R-:W-:-:S05]  /*0e60*/  CS2R.32 R3, SR_CgaSize ;  /* 0x0000000000037805 */ /* 0x000fca0000008a00 */
[----:B------:R-:W-:-:S06]  /*0e70*/  IMAD R3, R3, -0xa0, RZ ;  /* 0xffffff6003037824 */ /* 0x000fcc00078e02ff */
[----:B------:R-:W1:Y:S01]  /*0e80*/  LDC R3, c[0x0][R3+0x2a0] ;  /* 0x0000a80003037b82 */ /* 0x000e620000000800 */
[----:B------:R-:W-:Y:S01]  /*0e90*/  MOV R15, UR5 ;  /* 0x00000005000f7c02 */ /* 0x000fe20008000f00 */
[----:B--2---:R-:W-:Y:S01]  /*0ea0*/  FMUL R63, R63, UR9 ;  /* 0x000000093f3f7c20 */ /* 0x004fe20008400000 */
[----:B----4-:R-:W-:Y:S02]  /*0eb0*/  I2FP.F32.U32 R62, UR4 ;  /* 0x00000004003e7c45 */ /* 0x010fe40008201000 */
[----:B------:R-:W-:-:S05]  /*0ec0*/  CS2R.32 R2, SR_CgaSize ;  /* 0x0000000000027805 */ /* 0x000fca0000008a00 */
[----:B------:R-:W-:-:S06]  /*0ed0*/  IMAD R2, R2, -0xa0, RZ ;  /* 0xffffff6002027824 */ /* 0x000fcc00078e02ff */
[----:B------:R-:W2:Y:S01]  /*0ee0*/  LDC R2, c[0x0][R2+0x2a4] ;  /* 0x0000a90002027b82 */ /* 0x000ea20000000800 */
[----:B------:R-:W-:Y:S01]  /*0ef0*/  MOV R14, UR4 ;  /* 0x00000004000e7c02 */ /* 0x000fe20008000f00 */
[----:B------:R-:W4:Y:S01]  /*0f00*/  F2I.U32.TRUNC.NTZ R63, R63 ;  /* 0x0000003f003f7305 */ /* 0x000f22000020f000 */
[----:B---3--:R-:W-:-:S05]  /*0f10*/  FMUL R62, R62, UR7 ;  /* 0x000000073e3e7c20 */ /* 0x008fca0008400000 */
[----:B------:R-:W-:Y:S01]  /*0f20*/  BAR.SYNC.DEFER_BLOCKING 0x0 ;  /* 0x0000000000007b1d */ /* 0x000fe20000010000 */
[----:B------:R-:W-:-:S05]  /*0f30*/  ISETP.GE.AND P0, PT, R10, 0x1, PT ;  /* 0x000000010a00780c */ /* 0x000fca0003f06270 */
[----:B------:R-:W3:Y:S02]  /*0f40*/  F2I.U32.TRUNC.NTZ R62, R62 ;  /* 0x0000003e003e7305 */ /* 0x000ee4000020f000 */
[----:B------:R-:W2:Y:S01]  /*0f50*/  S2UR UR36, SR_CTAID.Z ;  /* 0x00000000002479c3 */ /* 0x000ea20000002700 */
[----:B----4-:R-:W-:-:S05]  /*0f60*/  IADD3 R63, PT, PT, -R63, RZ, RZ ;  /* 0x000000ff3f3f7210 */ /* 0x010fca0007ffe1ff */
[----:B-1----:R-:W-:Y:S01]  /*0f70*/  IMAD R63, R3, R63, UR5 ;  /* 0x00000005033f7e24 */ /* 0x002fe2000f8e023f */
[----:B---3--:R-:W-:-:S05]  /*0f80*/  IADD3 R62, PT, PT, -R62, RZ, RZ ;  /* 0x000000ff3e3e7210 */ /* 0x008fca0007ffe1ff */
[----:B--2---:R-:W-:Y:S01]  /*0f90*/  IMAD R62, R2, R62, UR4 ;  /* 0x00000004023e7e24 */ /* 0x004fe2000f8e023e */
[----:B------:R-:W-:Y:S06]  /*0fa0*/  @!P0 BRA `(.L_x_15) ;  /* 0x0000000000b88947 */ /* 0x000fec0003800000 */
[----:B------:R-:W1:Y:S01]  /*0fb0*/  LDC.64 R4, c[0x0][0xb18] ;  /* 0x0002c600ff047b82 */ /* 0x000e620000000a00 */
[----:B------:R-:W-:-:S07]  /*0fc0*/  ISETP.NE.AND P0, PT, R10, 0x1, PT ;  /* 0x000000010a00780c */ /* 0x000fce0003f05270 */
[----:B------:R-:W2:Y:S08]  /*0fd0*/  LDC R9, c[0x0][0xb0c] ;  /* 0x0002c300ff097b82 */ /* 0x000eb00000000800 */
[----:B------:R-:W3:Y:S08]  /*0fe0*/  LDC R12, c[0x0][0x370] ;  /* 0x0000dc00ff0c7b82 */ /* 0x000ef00000000800 */
[----:B------:R-:W4:Y:S01]  /*0ff0*/  LDC R11, c[0x0][0x374] ;  /* 0x0000dd00ff0b7b82 */ /* 0x000f220000000800 */
[----:B-1----:R-:W-:-:S07]  /*1000*/  ISETP.NE.AND P1, PT, R4, 0x1, PT ;  /* 0x000000010400780c */ /* 0x002fce0003f25270 */
[----:B------:R-:W3:Y:S01]  /*1010*/  LDC.64 R6, c[0x0][0xb10] ;  /* 0x0002c400ff067b82 */ /* 0x000ee20000000a00 */
[----:B--2---:R-:W-:-:S07]  /*1020*/  ISETP.NE.AND P2, PT, R9, 0x1, PT ;  /* 0x000000010900780c */ /* 0x004fce0003f45270 */
[----:B------:R-:W1:Y:S08]  /*1030*/  LDC R8, c[0x0][0xb20] ;  /* 0x0002c800ff087b82 */ /* 0x000e700000000800 */
[----:B------:R-:W2:Y:S01]  /*1040*/  LDC.64 R2, c[0x0][0xb28] ;  /* 0x0002ca00ff027b82 */ /* 0x000ea20000000a00 */
[----:B----4-:R-:W-:-:S04]  /*1050*/  IMAD.HI.U32 R13, R11, R5, RZ ;  /* 0x000000050b0d7227 */ /* 0x010fc800078e00ff */
[----:B------:R-:W-:-:S04]  /*1060*/  IMAD.HI.U32 R5, R14, R5, RZ ;  /* 0x000000050e057227 */ /* 0x000fc800078e00ff */
[----:B---3--:R-:W-:-:S05]  /*1070*/  IMAD.HI.U32 R16, R12, R6, RZ ;  /* 0x000000060c107227 */ /* 0x008fca00078e00ff */
[-C--:B------:R-:W-:Y:S01]  /*1080*/  @P2 SHF.R.U32.HI R12, RZ, R7.reuse, R16 ;  /* 0x00000007ff0c2219 */ /* 0x080fe20000011610 */
[----:B------:R-:W-:Y:S01]  /*1090*/  IMAD.HI.U32 R16, R15, R6, RZ ;  /* 0x000000060f107227 */ /* 0x000fe200078e00ff */
[-C--:B-1----:R-:W-:Y:S02]  /*10a0*/  @P1 SHF.R.U32.HI R11, RZ, R8.reuse, R13 ;  /* 0x00000008ff0b1219 */ /* 0x082fe4000001160d */
[----:B------:R-:W-:Y:S02]  /*10b0*/  SHF.R.U32.HI R5, RZ, R8, R5 ;  /* 0x00000008ff057219 */ /* 0x000fe40000011605 */
[----:B------:R-:W-:Y:S02]  /*10c0*/  SHF.R.U32.HI R16, RZ, R7, R16 ;  /* 0x00000007ff107219 */ /* 0x000fe40000011610 */
[----:B------:R-:W-:Y:S01]  /*10d0*/  SEL R5, R14, R5, !P1 ;  /* 0x000000050e057207 */ /* 0x000fe20004800000 */
[----:B--2---:R-:W-:Y:S01]  /*10e0*/  IMAD.HI.U32 R13, R11, R2, RZ ;  /* 0x000000020b0d7227 */ /* 0x004fe200078e00ff */
[----:B------:R-:W-:-:S03]  /*10f0*/  SEL R16, R15, R16, !P2 ;  /* 0x000000100f107207 */ /* 0x000fc60005000000 */
[----:B------:R-:W-:Y:S01]  /*1100*/  IMAD.HI.U32 R6, R12, R2, RZ ;  /* 0x000000020c067227 */ /* 0x000fe200078e00ff */
[----:B------:R-:W-:-:S04]  /*1110*/  @P0 SHF.R.U32.HI R11, RZ, R3, R13 ;  /* 0x00000003ff0b0219 */ /* 0x000fc8000001160d */
[----:B------:R-:W-:Y:S01]  /*1120*/  @P0 SHF.R.U32.HI R12, RZ, R3, R6 ;  /* 0x00000003ff0c0219 */ /* 0x000fe20000011606 */
[----:B------:R-:W-:-:S04]  /*1130*/  IMAD R11, R11, R10, RZ ;  /* 0x0000000a0b0b7224 */ /* 0x000fc800078e02ff */
[----:B------:R-:W-:Y:S01]  /*1140*/  IMAD R6, R12, R10, RZ ;  /* 0x0000000a0c067224 */ /* 0x000fe200078e02ff */
[----:B------:R-:W-:-:S04]  /*1150*/  ISETP.GE.AND P1, PT, R5, R11, PT ;  /* 0x0000000b0500720c */ /* 0x000fc80003f26270 */
[----:B------:R-:W-:Y:S01]  /*1160*/  ISETP.GE.OR P1, PT, R16, R6, P1 ;  /* 0x000000061000720c */ /* 0x000fe20000f26670 */
[----:B------:R-:W-:-:S05]  /*1170*/  IMAD.HI.U32 R6, R5, R2, RZ ;  /* 0x0000000205067227 */ /* 0x000fca00078e00ff */
[----:B------:R-:W-:-:S04]  /*1180*/  SHF.R.U32.HI R6, RZ, R3, R6 ;  /* 0x00000003ff067219 */ /* 0x000fc80000011606 */
[----:B------:R-:W-:-:S03]  /*1190*/  SEL R6, R5, R6, !P0 ;  /* 0x0000000605067207 */ /* 0x000fc60004000000 */
[----:B------:R-:W-:Y:S01]  /*11a0*/  @!P1 IMAD.HI.U32 R7, R16, R2, RZ ;  /* 0x0000000210079227 */ /* 0x000fe200078e00ff */
[----:B------:R-:W-:-:S04]  /*11b0*/  IADD3 R2, PT, PT, -R6, RZ, RZ ;  /* 0x000000ff06027210 */ /* 0x000fc80007ffe1ff */
[----:B------:R-:W-:Y:S01]  /*11c0*/  @!P1 SHF.R.U32.HI R3, RZ, R3, R7 ;  /* 0x00000003ff039219 */ /* 0x000fe20000011607 */
[----:B------:R-:W-:Y:S01]  /*11d0*/  IMAD R2, R10, R2, R5 ;  /* 0x000000020a027224 */ /* 0x000fe200078e0205 */
[----:B------:R-:W-:Y:S02]  /*11e0*/  IADD3 R7, PT, PT, -R5, RZ, RZ ;  /* 0x000000ff05077210 */ /* 0x000fe40007ffe1ff */
[----:B------:R-:W-:-:S03]  /*11f0*/  @!P1 SEL R3, R16, R3, !P0 ;  /* 0x0000000310039207 */ /* 0x000fc60004000000 */
[----:B------:R-:W-:Y:S02]  /*1200*/  IMAD R7, R4, R7, R14 ;  /* 0x0000000704077224 */ /* 0x000fe400078e020e */
[--C-:B------:R-:W-:Y:S02]  /*1210*/  @!P1 IMAD.IADD R6, R6, 0x1, -R3.reuse ;  /* 0x0000000106069824 */ /* 0x100fe400078e0a03 */
[----:B------:R-:W-:Y:S01]  /*1220*/  @!P1 IMAD R3, R2, R12, R3 ;  /* 0x0000000c02039224 */ /* 0x000fe200078e0203 */
[----:B------:R-:W-:Y:S01]  /*1230*/  IADD3 R2, PT, PT, -R16, RZ, RZ ;  /* 0x000000ff10027210 */ /* 0x000fe20007ffe1ff */
[----:B------:R-:W-:Y:S02]  /*1240*/  @!P1 IMAD R5, R6, R10, R16 ;  /* 0x0000000a06059224 */ /* 0x000fe400078e0210 */
[----:B------:R-:W-:Y:S02]  /*1250*/  @!P1 IMAD.MOV.U32 R16, RZ, RZ, R3 ;  /* 0x000000ffff109224 */ /* 0x000fe400078e0003 */
[----:B------:R-:W-:-:S02]  /*1260*/  IMAD R2, R9, R2, R15 ;  /* 0x0000000209027224 */ /* 0x000fc400078e020f */
[----:B------:R-:W-:Y:S02]  /*1270*/  IMAD R14, R5, R4, R7 ;  /* 0x00000004050e7224 */ /* 0x000fe400078e0207 */
[----:B------:R-:W-:Y:S02]  /*1280*/  IMAD R15, R16, R9, R2 ;  /* 0x00000009100f7224 */ /* 0x000fe400078e0202 */
.L_x_15:
[----:B------:R-:W1:Y:S01]  /*1290*/  LDCU UR4, c[0x0][0xb30] ;  /* 0x00016600ff0477ac */ /* 0x000e620008000800 */
[----:B------:R-:W2:Y:S08]  /*12a0*/  S2UR UR37, SR_CgaCtaId ;  /* 0x00000000002579c3 */ /* 0x000eb00000008800 */
[----:B------:R-:W3:Y:S01]  /*12b0*/  LDC R26, c[0x0][0xb24] ;  /* 0x0002c900ff1a7b82 */ /* 0x000ee20000000800 */
[----:B-1----:R-:W-:-:S09]  /*12c0*/  UISETP.NE.AND UP1, UPT, UR4, 0x1, UPT ;  /* 0x000000010400788c */ /* 0x002fd2000bf25270 */
[----:B--2---:R-:W-:Y:S05]  /*12d0*/  BRA.U UP1, `(.L_x_16) ;  /* 0x0000000101407547 */ /* 0x004fea000b800000 */
[----:B------:R-:W1:Y:S08]  /*12e0*/  LDC.64 R4, c[0x0][0xb10] ;  /* 0x0002c400ff047b82 */ /* 0x000e700000000a00 */
[----:B------:R-:W2:Y:S08]  /*12f0*/  LDC.64 R2, c[0x0][0xb18] ;  /* 0x0002c600ff027b82 */ /* 0x000eb00000000a00 */
[----:B------:R-:W4:Y:S08]  /*1300*/  LDC R6, c[0x0][0xb20] ;  /* 0x0002c800ff067b82 */ /* 0x000f300000000800 */
[----:B------:R-:W3:Y:S01]  /*1310*/  LDC R7, c[0x0][0xb0c] ;  /* 0x0002c300ff077b82 */ /* 0x000ee20000000800 */
[----:B-1----:R-:W-:-:S05]  /*1320*/  IMAD.HI.U32 R4, R15, R4, RZ ;  /* 0x000000040f047227 */ /* 0x002fca00078e00ff */
[----:B------:R-:W-:Y:S01]  /*1330*/  SHF.R.U32.HI R4, RZ, R5, R4 ;  /* 0x00000005ff047219 */ /* 0x000fe20000011604 */
[----:B--2---:R-:W-:Y:S01]  /*1340*/  IMAD.HI.U32 R3, R14, R3, RZ ;  /* 0x000000030e037227 */ /* 0x004fe200078e00ff */
[----:B------:R-:W-:-:S04]  /*1350*/  ISETP.NE.AND P0, PT, R2, 0x1, PT ;  /* 0x000000010200780c */ /* 0x000fc80003f05270 */
[----:B----4-:R-:W-:-:S04]  /*1360*/  SHF.R.U32.HI R3, RZ, R6, R3 ;  /* 0x00000006ff037219 */ /* 0x010fc80000011603 */
[----:B------:R-:W-:Y:S02]  /*1370*/  SEL R3, R14, R3, !P0 ;  /* 0x000000030e037207 */ /* 0x000fe40004000000 */
[----:B---3--:R-:W-:-:S04]  /*1380*/  ISETP.NE.AND P1, PT, R7, 0x1, PT ;  /* 0x000000010700780c */ /* 0x008fc80003f25270 */
[----:B------:R-:W-:-:S05]  /*1390*/  SEL R4, R15, R4, !P1 ;  /* 0x000000040f047207 */ /* 0x000fca0004800000 */
[----:B------:R-:W-:Y:S02]  /*13a0*/  IMAD.IADD R5, R3, 0x1, -R4 ;  /* 0x0000000103057824 */ /* 0x000fe400078e0a04 */
[----:B------:R-:W-:Y:S02]  /*13b0*/  IMAD.IADD R3, R4, 0x1, -R3 ;  /* 0x0000000104037824 */ /* 0x000fe400078e0a03 */
[----:B------:R-:W-:Y:S02]  /*13c0*/  IMAD R15, R5, R7, R15 ;  /* 0x00000007050f7224 */ /* 0x000fe400078e020f */
[----:B------:R-:W-:-:S07]  /*13d0*/  IMAD R14, R3, R2, R14 ;  /* 0x00000002030e7224 */ /* 0x000fce00078e020e */
.L_x_16:
[----:B------:R-:W-:Y:S01]  /*13e0*/  BAR.SYNC.DEFER_BLOCKING 0x0 ;  /* 0x0000000000007b1d */ /* 0x000fe20000010000 */
[----:B------:R-:W-:Y:S01]  /*13f0*/  UISETP.NE.AND UP1, UPT, UR8, 0x2, UPT ;  /* 0x000000020800788c */ /* 0x000fe2000bf25270 */
[----:B------:R-:W-:Y:S02]  /*1400*/  ISETP.NE.OR P5, PT, R0, 0x2, !P5 ;  /* 0x000000020000780c */ /* 0x000fe40006fa5670 */
[----:B------:R-:W-:-:S06]  /*1410*/  LOP3.LUT R2, R77, 0x1f, RZ, 0xc0, !PT ;  /* 0x0000001f4d027812 */ /* 0x000fcc00078ec0ff */
[----:B------:R-:W-:Y:S05]  /*1420*/  BRA.U UP1, `(.L_x_17) ;  /* 0x0000001101ec7547 */ /* 0x000fea000b800000 */
[----:B------:R-:W1:Y:S01]  /*1430*/  LDCU UR13, c[0x0][0x38c] ;  /* 0x00007180ff0d77ac */ /* 0x000e620008000800 */
[----:B------:R-:W2:Y:S01]  /*1440*/  LDC R8, c[0x0][0x370] ;  /* 0x0000dc00ff087b82 */ /* 0x000ea20000000800 */
[----:B------:R-:W-:Y:S01]  /*1450*/  PLOP3.LUT P1, PT, PT, PT, UP2, 0x80, 0x8 ;  /* 0x000000000008781c */ /* 0x000fe20003f2f028 */
[----:B------:R-:W-:Y:S01]  /*1460*/  IMAD.MOV.U32 R17, RZ, RZ, 0x1 ;  /* 0x00000001ff117424 */ /* 0x000fe200078e00ff */
[----:B------:R-:W-:Y:S01]  /*1470*/  ISETP.EQ.OR P4, PT, R2, RZ, P5 ;  /* 0x000000ff0200720c */ /* 0x000fe20002f82670 */
[----:B------:R-:W-:Y:S01]  /*1480*/  IMAD.MOV.U32 R16, RZ, RZ, RZ ;  /* 0x000000ffff107224 */ /* 0x000fe200078e00ff */
[----:B------:R-:W-:Y:S02]  /*1490*/  PLOP3.LUT P1, PT, P1, PT, PT, 0x8, 0x80 ;  /* 0x000000000080781c */ /* 0x000fe40000f2e170 */
[----:B------:R-:W-:Y:S01]  /*14a0*/  CS2R R12, SRZ ;  /* 0x00000000000c7805 */ /* 0x000fe2000001ff00 */
[----:B------:R-:W-:Y:S01]  /*14b0*/  IMAD.MOV.U32 R11, RZ, RZ, 0x1 ;  /* 0x00000001ff0b7424 */ /* 0x000fe200078e00ff */
[----:B------:R-:W4:Y:S01]  /*14c0*/  LDC R0, c[0x0][0x374] ;  /* 0x0000dd00ff007b82 */ /* 0x000f220000000800 */
[----:B------:R-:W2:Y:S01]  /*14d0*/  LDCU.64 UR22, c[0x0][0x348] ;  /* 0x00006900ff1677ac */ /* 0x000ea20008000a00 */
[----:B------:R-:W-:Y:S01]  /*14e0*/  UMOV UR6, URZ ;  /* 0x000000ff00067c82 */ /* 0x000fe20008000000 */
[----:B-1----:R-:W-:-:S04]  /*14f0*/  UIADD3 UR5, UPT, UPT, UR13, 0x1f, URZ ;  /* 0x0000001f0d057890 */ /* 0x002fc8000fffe0ff */
[----:B------:R-:W-:-:S04]  /*1500*/  USHF.R.S32.HI UR4, URZ, 0x1f, UR5 ;  /* 0x0000001fff047899 */ /* 0x000fc80008011405 */
[----:B------:R-:W-:-:S04]  /*1510*/  ULEA.HI UR4, UR4, UR5, URZ, 0x5 ;  /* 0x0000000504047291 */ /* 0x000fc8000f8f28ff */
[----:B------:R-:W-:Y:S02]  /*1520*/  USHF.R.S32.HI UR15, URZ, 0x5, UR4 ;  /* 0x00000005ff0f7899 */ /* 0x000fe40008011404 */
[----:B------:R-:W-:Y:S02]  /*1530*/  UIADD3 UR4, UPT, UPT, UR13, -0x1, URZ ;  /* 0xffffffff0d047890 */ /* 0x000fe4000fffe0ff */
[----:B------:R-:W-:Y:S02]  /*1540*/  UISETP.LT.U32.AND UP0, UPT, UR15, 0x8, UPT ;  /* 0x000000080f00788c */ /* 0x000fe4000bf01070 */
[----:B------:R-:W-:Y:S02]  /*1550*/  UISETP.GE.U32.AND UP1, UPT, UR4, -0x3f, UPT ;  /* 0xffffffc10400788c */ /* 0x000fe4000bf26070 */
[----:B------:R-:W-:Y:S02]  /*1560*/  USEL UR14, UR15, 0x8, UP0 ;  /* 0x000000080f0e7887 */ /* 0x000fe40008000000 */
[----:B------:R-:W-:-:S02]  /*1570*/  UIADD3 UR13, UPT, UPT, UR13, 0x3e, URZ ;  /* 0x0000003e0d0d7890 */ /* 0x000fc4000fffe0ff */
[----:B------:R-:W-:Y:S02]  /*1580*/  UIADD3 UR5, UPT, UPT, UR14, -0x1, URZ ;  /* 0xffffffff0e057890 */ /* 0x000fe4000fffe0ff */
[----:B------:R-:W-:-:S03]  /*1590*/  UIADD3 UR7, UPT, UPT, UR15, -UR14, URZ ;  /* 0x8000000e0f077290 */ /* 0x000fc6000fffe0ff */
[----:B------:R-:W-:-:S04]  /*15a0*/  @UP1 UIADD3 UR5, UPT, UPT, UR14, URZ, URZ ;  /* 0x000000ff0e051290 */ /* 0x000fc8000fffe0ff */
[----:B--2---:R-:W-:-:S12]  /*15b0*/  UIADD3 UR5, UPT, UPT, UR5, 0x1, URZ ;  /* 0x0000000105057890 */ /* 0x004fd8000fffe0ff */
.L_x_35:
[----:B------:R-:W-:Y:S01]  /*15c0*/  UISETP.NE.AND UP0, UPT, UR37, URZ, UPT ;  /* 0x000000ff2500728c */ /* 0x000fe2000bf05270 */
[----:B------:R-:W1:Y:S08]  /*15d0*/  S2UR UR37, SR_CgaCtaId ;  /* 0x00000000002579c3 */ /* 0x000e700000008800 */
[----:B------:R-:W-:Y:S05]  /*15e0*/  BRA.U UP0, `(.L_x_18) ;  /* 0x0000000100347547 */ /* 0x000fea000b800000 */
[----:B------:R-:W2:Y:S01]  /*15f0*/  S2R R2, SR_CgaCtaId ;  /* 0x0000000000027919 */ /* 0x000ea20000008800 */
[----:B------:R-:W-:-:S04]  /*1600*/  MOV R3, 0x400 ;  /* 0x0000040000037802 */ /* 0x000fc80000000f00 */
[----:B--2---:R-:W-:Y:S02]  /*1610*/  LEA R2, R2, R3, 0x18 ;  /* 0x0000000302027211 */ /* 0x004fe400078ec0ff */
[----:B------:R-:W-:-:S03]  /*1620*/  SHF.L.U32 R3, R11, 0x1f, RZ ;  /* 0x0000001f0b037819 */ /* 0x000fc600000006ff */
[----:B------:R-:W-:-:S04]  /*1630*/  IMAD R2, R12, 0x8, R2 ;  /* 0x000000080c027824 */ /* 0x000fc800078e0202 */
[----:B------:R-:W2:Y:S02]  /*1640*/  SYNCS.PHASECHK.TRANS64.TRYWAIT P0, [R2+URZ+0x140], R3 ;  /* 0x00014003020075a7 */ /* 0x000ea400080011ff */
[----:B--2---:R-:W-:Y:S05]  /*1650*/  @!P0 BRA `(.L_x_19) ;  /* 0x0000006400408947 */ /* 0x004fea0003800000 */
.L_x_135:
[----:B------:R-:W-:Y:S01]  /*1660*/  VIADD R12, R12, 0x1 ;  /* 0x000000010c0c7836 */ /* 0x000fe20000000000 */
[----:B------:R2:W-:Y:S04]  /*1670*/  SYNCS.ARRIVE.TRANS64.A1T0 RZ, [R2+URZ+0x130], RZ ;  /* 0x000130ff02ff79a7 */ /* 0x0005e800081000ff */
[----:B------:R-:W-:-:S04]  /*1680*/  ISETP.NE.AND P0, PT, R12, 0x2, PT ;  /* 0x000000020c00780c */ /* 0x000fc80003f05270 */
[----:B------:R-:W-:Y:S02]  /*1690*/  SEL R12, R12, RZ, P0 ;  /* 0x000000ff0c0c7207 */ /* 0x000fe40000000000 */
[----:B--2---:R-:W-:-:S04]  /*16a0*/  SEL R2, RZ, 0x1, P0 ;  /* 0x00000001ff027807 */ /* 0x004fc80000000000 */
[----:B------:R-:W-:-:S07]  /*16b0*/  LOP3.LUT R11, R11, R2, RZ, 0x3c, !PT ;  /* 0x000000020b0b7212 */ /* 0x000fce00078e3cff */
.L_x_18:
[----:B------:R-:W-:Y:S01]  /*16c0*/  UMOV UR4, 0x400 ;  /* 0x0000040000047882 */ /* 0x000fe20000000000 */
[----:B------:R-:W-:Y:S01]  /*16d0*/  SHF.L.U32 R2, R17, 0x1f, RZ ;  /* 0x0000001f11027819 */ /* 0x000fe200000006ff */
[----:B-1----:R-:W-:Y:S01]  /*16e0*/  ULEA UR4, UR37, UR4, 0x18 ;  /* 0x0000000425047291 */ /* 0x002fe2000f8ec0ff */
[----:B------:R-:W-:Y:S01]  /*16f0*/  R2UR UR35, R15 ;  /* 0x000000000f2372ca */ /* 0x000fe200000e0000 */
[----:B------:R-:W-:Y:S01]  /*1700*/  UISETP.GE.U32.AND UP0, UPT, UR13, 0x3f, UPT ;  /* 0x0000003f0d00788c */ /* 0x000fe2000bf06070 */
[----:B------:R-:W-:Y:S01]  /*1710*/  R2UR UR11, R14 ;  /* 0x000000000e0b72ca */ /* 0x000fe200000e0000 */
[----:B------:R-:W-:Y:S01]  /*1720*/  ULEA UR8, UR6, UR4, 0x3 ;  /* 0x0000000406087291 */ /* 0x000fe2000f8e18ff */
[----:B------:R-:W-:-:S08]  /*1730*/  UMOV UR24, URZ ;  /* 0x000000ff00187c82 */ /* 0x000fd00008000000 */
[----:B------:R1:W2:Y:S01]  /*1740*/  SYNCS.PHASECHK.TRANS64.TRYWAIT P0, [UR8+0x40], R2 ;  /* 0x00004002ff0075a7 */ /* 0x0002a20008001108 */
[----:B------:R-:W-:Y:S02]  /*1750*/  USHF.L.U32 UR35, UR35, 0x7, URZ ;  /* 0x0000000723237899 */ /* 0x000fe400080006ff */
[----:B------:R-:W-:Y:S01]  /*1760*/  USHF.L.U32 UR11, UR11, 0x6, URZ ;  /* 0x000000060b0b7899 */ /* 0x000fe200080006ff */
[----:B------:R-:W-:Y:S11]  /*1770*/  BRA.U !UP0, `(.L_x_20) ;  /* 0x0000000108a87547 */ /* 0x000ff6000b800000 */
[----:B------:R-:W-:Y:S01]  /*1780*/  UMOV UR16, URZ ;  /* 0x000000ff00107c82 */ /* 0x000fe20008000000 */
[----:B------:R-:W-:-:S05]  /*1790*/  UMOV UR17, UR6 ;  /* 0x0000000600117c82 */ /* 0x000fca0008000000 */
.L_x_25:
[----:B-1----:R-:W-:Y:S01]  /*17a0*/  ULEA UR33, UR17, UR4, 0x3 ;  /* 0x0000000411217291 */ /* 0x002fe2000f8e18ff */
[----:B--2---:R-:W-:Y:S01]  /*17b0*/  @!P5 MOV R3, 0x6000 ;  /* 0x000060000003d802 */ /* 0x004fe20000000f00 */
[----:B--2---:R-:W-:Y:S10]  /*17c0*/  @P0 BRA `(.L_x_21) ;  /* 0x00000000000c0947 */ /* 0x004ff40003800000 */
[----:B------:R-:W-:-:S04]  /*17d0*/  SHF.L.U32 R4, R17, 0x1f, RZ ;  /* 0x0000001f11047819 */ /* 0x000fc800000006ff */
[----:B------:R-:W2:Y:S02]  /*17e0*/  SYNCS.PHASECHK.TRANS64.TRYWAIT P0, [UR33+0x40], R4 ;  /* 0x00004004ff0075a7 */ /* 0x000ea40008001121 */
[----:B--2---:R-:W-:Y:S05]  /*17f0*/  @!P0 BRA `(.L_x_22) ;  /* 0x0000006000ec8947 */ /* 0x004fea0003800000 */
.L_x_21:
[----:B------:R2:W-:Y:S01]  /*1800*/  @!P5 SYNCS.ARRIVE.TRANS64 RZ, [UR33], R3 ;  /* 0x00000003ffffd9a7 */ /* 0x0005e20008000021 */
[----:B------:R-:W-:Y:S04]  /*1810*/  BSSY.RECONVERGENT B0, `(.L_x_23) ;  /* 0x0000003000007945 */ /* 0x000fe80003800200 */
[----:B------:R-:W-:Y:S05]  /*1820*/  @P4 BRA `(.L_x_24) ;  /* 0x0000000000044947 */ /* 0x000fea0003800000 */
[----:B------:R-:W-:Y:S05]  /*1830*/  BPT.TRAP 0x1 ;  /* 0x000000040000795c */ /* 0x000fea0000300000 */
.L_x_24:
[----:B------:R-:W-:Y:S05]  /*1840*/  BSYNC.RECONVERGENT B0 ;  /* 0x0000000000007941 */ /* 0x000fea0003800200 */
.L_x_23:
[----:B------:R-:W-:Y:S02]  /*1850*/  UIADD3 UR6, UPT, UPT, UR17, 0x1, URZ ;  /* 0x0000000111067890 */ /* 0x000fe4000fffe0ff */
[----:B------:R-:W-:Y:S02]  /*1860*/  ULEA UR32, UR17, UR4, 0xe ;  /* 0x0000000411207291 */ /* 0x000fe4000f8e70ff */
[----:B------:R-:W-:Y:S02]  /*1870*/  UISETP.NE.AND UP0, UPT, UR6, 0x8, UPT ;  /* 0x000000080600788c */ /* 0x000fe4000bf05270 */
[----:B------:R-:W-:Y:S02]  /*1880*/  UIADD3 UR26, UP1, UPT, UR22, 0x80, URZ ;  /* 0x00000080161a7890 */ /* 0x000fe4000ff3e0ff */
[----:B------:R-:W-:Y:S02]  /*1890*/  USEL UR9, URZ, 0x1, UP0 ;  /* 0x00000001ff097887 */ /* 0x000fe40008000000 */
[----:B------:R-:W-:-:S02]  /*18a0*/  USEL UR6, UR6, URZ, UP0 ;  /* 0x000000ff06067287 */ /* 0x000fc40008000000 */
[----:B------:R-:W-:Y:S02]  /*18b0*/  UIADD3 UR20, UP0, UPT, UR22, 0x180, URZ ;  /* 0x0000018016147890 */ /* 0x000fe4000ff1e0ff */
[----:B------:R-:W-:Y:S01]  /*18c0*/  ULEA UR8, UR6, UR4, 0x3 ;  /* 0x0000000406087291 */ /* 0x000fe2000f8e18ff */
[----:B------:R-:W-:Y:S01]  /*18d0*/  LOP3.LUT R17, R17, UR9, RZ, 0x3c, !PT ;  /* 0x0000000911117c12 */ /* 0x000fe2000f8e3cff */
[----:B------:R-:W-:Y:S02]  /*18e0*/  USHF.L.U32 UR34, UR16, 0x5, URZ ;  /* 0x0000000510227899 */ /* 0x000fe400080006ff */
[----:B------:R-:W-:Y:S01]  /*18f0*/  UIADD3.X UR27, UPT, UPT, URZ, UR23, URZ, UP1, !UPT ;  /* 0x00000017ff1b7290 */ /* 0x000fe20008ffe4ff */
[----:B-1----:R-:W-:Y:S01]  /*1900*/  SHF.L.U32 R2, R17, 0x1f, RZ ;  /* 0x0000001f11027819 */ /* 0x002fe200000006ff */
[----:B------:R-:W-:Y:S02]  /*1910*/  UIADD3 UR32, UPT, UPT, UR32, 0x8400, URZ ;  /* 0x0000840020207890 */ /* 0x000fe4000fffe0ff */
[----:B------:R-:W-:Y:S01]  /*1920*/  UIADD3.X UR21, UPT, UPT, URZ, UR23, URZ, UP0, !UPT ;  /* 0x00000017ff157290 */ /* 0x000fe200087fe4ff */
[----:B------:R1:W1:Y:S01]  /*1930*/  SYNCS.PHASECHK.TRANS64.TRYWAIT P0, [UR8+0x40], R2 ;  /* 0x00004002ff0075a7 */ /* 0x0002620008001108 */
[----:B------:R-:W-:Y:S01]  /*1940*/  ULEA UR8, UR17, UR4, 0xd ;  /* 0x0000000411087291 */ /* 0x000fe2000f8e68ff */
[----:B------:R-:W-:Y:S01]  /*1950*/  UMOV UR18, 0x0 ;  /* 0x0000000000127882 */ /* 0x000fe20000000000 */
[----:B------:R-:W-:-:S02]  /*1960*/  UMOV UR19, 0x10000000 ;  /* 0x1000000000137882 */ /* 0x000fc40000000000 */
[----:B------:R-:W-:Y:S01]  /*1970*/  UIADD3 UR8, UPT, UPT, UR8, 0x28400, URZ ;  /* 0x0002840008087890 */ /* 0x000fe2000fffe0ff */
[----:B------:R1:W-:Y:S01]  /*1980*/  UTMALDG.3D [UR32], [UR26], desc[UR18] ;  /* 0x000012201a0075b4 */ /* 0x0003e20008011000 */
[----:B------:R-:W-:Y:S01]  /*1990*/  UMOV UR12, UR36 ;  /* 0x00000024000c7c82 */ /* 0x000fe20008000000 */
[----:B------:R-:W-:Y:S01]  /*19a0*/  UMOV UR9, UR33 ;  /* 0x0000002100097c82 */ /* 0x000fe20008000000 */
[----:B------:R-:W-:Y:S01]  /*19b0*/  UMOV UR10, UR34 ;  /* 0x00000022000a7c82 */ /* 0x000fe20008000000 */
[----:B------:R-:W-:Y:S01]  /*19c0*/  UIADD3 UR16, UPT, UPT, UR16, 0x1, URZ ;  /* 0x0000000110107890 */ /* 0x000fe2000fffe0ff */
[----:B------:R-:W-:Y:S01]  /*19d0*/  UMOV UR24, UR5 ;  /* 0x0000000500187c82 */ /* 0x000fe20008000000 */
[----:B------:R-:W-:Y:S02]  /*19e0*/  UMOV UR17, UR6 ;  /* 0x0000000600117c82 */ /* 0x000fe40008000000 */
[----:B------:R1:W-:Y:S01]  /*19f0*/  UTMALDG.3D [UR8], [UR20], desc[UR18] ;  /* 0x00001208140075b4 */ /* 0x0003e20008011000 */
[----:B------:R-:W-:-:S09]  /*1a00*/  UISETP.NE.AND UP0, UPT, UR16, UR5, UPT ;  /* 0x000000051000728c */ /* 0x000fd2000bf05270 */
[----:B------:R-:W-:Y:S05]  /*1a10*/  BRA.U UP0, `(.L_x_25) ;  /* 0xfffffffd00607547 */ /* 0x000fea000b83ffff */
.L_x_20:
[----:B-1----:R-:W-:Y:S01]  /*1a20*/  ULEA UR8, UR6, UR4, 0x3 ;  /* 0x0000000406087291 */ /* 0x002fe2000f8e18ff */
[----:B------:R-:W-:Y:S01]  /*1a30*/  SHF.L.U32 R2, R17, 0x1f, RZ ;  /* 0x0000001f11027819 */ /* 0x000fe200000006ff */
[----:B------:R-:W-:Y:S01]  /*1a40*/  @!P1 SYNCS.ARRIVE.TRANS64.A1T0 RZ, [UR4+0xc8], RZ ;  /* 0x0000c8ffffff99a7 */ /* 0x000fe20008100004 */
[----:B------:R-:W-:-:S06]  /*1a50*/  UISETP.GT.AND UP0, UPT, UR15, UR14, UPT ;  /* 0x0000000e0f00728c */ /* 0x000fcc000bf04270 */
[----:B--2---:R1:W2:Y:S03]  /*1a60*/  SYNCS.PHASECHK.TRANS64.TRYWAIT P0, [UR8+0x40], R2 ;  /* 0x00004002ff0075a7 */ /* 0x0042a60008001108 */
[----:B------:R-:W-:Y:S05]  /*1a70*/  BRA.U !UP0, `(.L_x_26) ;  /* 0x0000000108ac7547 */ /* 0x000fea000b800000 */
[----:B------:R-:W-:Y:S01]  /*1a80*/  UIADD3 UR21, UPT, UPT, UR7, UR24, URZ ;  /* 0x0000001807157290 */ /* 0x000fe2000fffe0ff */
[----:B------:R-:W-:-:S11]  /*1a90*/  UMOV UR25, UR6 ;  /* 0x0000000600197c82 */ /* 0x000fd60008000000 */
.L_x_31:
[----:B-1----:R-:W-:Y:S01]  /*1aa0*/  ULEA UR17, UR25, UR4, 0x3 ;  /* 0x0000000419117291 */ /* 0x002fe2000f8e18ff */
[----:B--2---:R-:W-:Y:S01]  /*1ab0*/  @!P5 MOV R3, 0x6000 ;  /* 0x000060000003d802 */ /* 0x004fe20000000f00 */
[----:B--2---:R-:W-:Y:S10]  /*1ac0*/  @P0 BRA `(.L_x_27) ;  /* 0x00000000000c0947 */ /* 0x004ff40003800000 */
[----:B------:R-:W-:-:S04]  /*1ad0*/  SHF.L.U32 R4, R17, 0x1f, RZ ;  /* 0x0000001f11047819 */ /* 0x000fc800000006ff */
[----:B------:R-:W2:Y:S02]  /*1ae0*/  SYNCS.PHASECHK.TRANS64.TRYWAIT P0, [UR17+0x40], R4 ;  /* 0x00004004ff0075a7 */ /* 0x000ea40008001111 */
[----:B--2---:R-:W-:Y:S05]  /*1af0*/  @!P0 BRA `(.L_x_28) ;  /* 0x0000006000448947 */ /* 0x004fea0003800000 */
.L_x_27:
[----:B------:R2:W-:Y:S01]  /*1b00*/  @!P5 SYNCS.ARRIVE.TRANS64 RZ, [UR17], R3 ;  /* 0x00000003ffffd9a7 */ /* 0x0005e20008000011 */
[----:B------:R-:W-:Y:S04]  /*1b10*/  BSSY.RECONVERGENT B0, `(.L_x_29) ;  /* 0x0000003000007945 */ /* 0x000fe80003800200 */
[----:B------:R-:W-:Y:S05]  /*1b20*/  @P4 BRA `(.L_x_30) ;  /* 0x0000000000044947 */ /* 0x000fea0003800000 */
[----:B------:R-:W-:Y:S05]  /*1b30*/  BPT.TRAP 0x1 ;  /* 0x000000040000795c */ /* 0x000fea0000300000 */
.L_x_30:
[----:B------:R-:W-:Y:S05]  /*1b40*/  BSYNC.RECONVERGENT B0 ;  /* 0x0000000000007941 */ /* 0x000fea0003800200 */
.L_x_29:
        /* <DEDUP_REMOVED lines=10> */
[----:B------:R-:W-:Y:S01]  /*1bf0*/  UIADD3 UR16, UPT, UPT, UR16, 0x8400, URZ ;  /* 0x0000840010107890 */ /* 0x000fe2000fffe0ff */
[----:B-1----:R-:W-:Y:S01]  /*1c00*/  SHF.L.U32 R2, R17, 0x1f, RZ ;  /* 0x0000001f11027819 */ /* 0x002fe200000006ff */
[----:B------:R-:W-:Y:S02]  /*1c10*/  UIADD3.X UR31, UPT, UPT, URZ, UR23, URZ, UP1, !UPT ;  /* 0x00000017ff1f7290 */ /* 0x000fe40008ffe4ff */
[----:B------:R-:W-:Y:S01]  /*1c20*/  UIADD3.X UR29, UPT, UPT, URZ, UR23, URZ, UP0, !UPT ;  /* 0x00000017ff1d7290 */ /* 0x000fe200087fe4ff */
[----:B------:R1:W1:Y:S01]  /*1c30*/  SYNCS.PHASECHK.TRANS64.TRYWAIT P0, [UR8+0x40], R2 ;  /* 0x00004002ff0075a7 */ /* 0x0002620008001108 */
[----:B------:R-:W-:Y:S01]  /*1c40*/  ULEA UR8, UR25, UR4, 0xd ;  /* 0x0000000419087291 */ /* 0x000fe2000f8e68ff */
[----:B------:R-:W-:Y:S01]  /*1c50*/  UMOV UR26, 0x0 ;  /* 0x00000000001a7882 */ /* 0x000fe20000000000 */
[----:B------:R-:W-:-:S02]  /*1c60*/  UMOV UR27, 0x10000000 ;  /* 0x10000000001b7882 */ /* 0x000fc40000000000 */
[----:B------:R-:W-:Y:S01]  /*1c70*/  UIADD3 UR8, UPT, UPT, UR8, 0x28400, URZ ;  /* 0x0002840008087890 */ /* 0x000fe2000fffe0ff */
[----:B------:R-:W-:Y:S01]  /*1c80*/  UMOV UR19, UR35 ;  /* 0x0000002300137c82 */ /* 0x000fe20008000000 */
[----:B------:R-:W-:Y:S01]  /*1c90*/  UMOV UR20, UR36 ;  /* 0x0000002400147c82 */ /* 0x000fe20008000000 */
[----:B------:R-:W-:Y:S01]  /*1ca0*/  UMOV UR12, UR36 ;  /* 0x00000024000c7c82 */ /* 0x000fe20008000000 */
[----:B------:R-:W-:Y:S01]  /*1cb0*/  UMOV UR9, UR17 ;  /* 0x0000001100097c82 */ /* 0x000fe20008000000 */
[----:B------:R-:W-:Y:S01]  /*1cc0*/  UMOV UR10, UR18 ;  /* 0x00000012000a7c82 */ /* 0x000fe20008000000 */
[----:B------:R1:W-:Y:S01]  /*1cd0*/  UTMALDG.3D [UR16], [UR30], desc[UR26] ;  /* 0x00001a101e0075b4 */ /* 0x0003e20008011000 */
[----:B------:R-:W-:Y:S01]  /*1ce0*/  UIADD3 UR24, UPT, UPT, UR24, 0x1, URZ ;  /* 0x0000000118187890 */ /* 0x000fe2000fffe0ff */
[----:B------:R-:W-:-:S03]  /*1cf0*/  UMOV UR25, UR6 ;  /* 0x0000000600197c82 */ /* 0x000fc60008000000 */
[----:B------:R-:W-:Y:S01]  /*1d00*/  UISETP.NE.AND UP0, UPT, UR24, UR21, UPT ;  /* 0x000000151800728c */ /* 0x000fe2000bf05270 */
[----:B------:R1:W-:Y:S08]  /*1d10*/  UTMALDG.3D [UR8], [UR28], desc[UR26] ;  /* 0x00001a081c0075b4 */ /* 0x0003f00008011000 */
[----:B------:R-:W-:Y:S05]  /*1d20*/  BRA.U UP0, `(.L_x_31) ;  /* 0xfffffffd005c7547 */ /* 0x000fea000b83ffff */
.L_x_26:
[C---:B-1----:R-:W-:Y:S01]  /*1d30*/  LEA R2, R16.reuse, UR4, 0x3 ;  /* 0x0000000410027c11 */ /* 0x042fe2000f8e18ff */
[----:B------:R-:W-:Y:S01]  /*1d40*/  NOP ;  /* 0x0000000000007918 */ /* 0x000fe20000000000 */
[----:B--2---:R-:W-:Y:S02]  /*1d50*/  SHF.L.U32 R3, R13, 0x1f, RZ ;  /* 0x0000001f0d037819 */ /* 0x004fe400000006ff */
[----:B------:R-:W-:Y:S02]  /*1d60*/  LEA R4, R16, UR4, 0x4 ;  /* 0x0000000410047c11 */ /* 0x000fe4000f8e20ff */
[----:B------:R-:W1:Y:S02]  /*1d70*/  SYNCS.PHASECHK.TRANS64.TRYWAIT P0, [R2+URZ+0xd0], R3 ;  /* 0x0000d003020075a7 */ /* 0x000e6400080011ff */
[----:B-1----:R-:W-:Y:S05]  /*1d80*/  @!P0 BRA `(.L_x_32) ;  /* 0x0000005c00b88947 */ /* 0x002fea0003800000 */
.L_x_138:
[----:B------:R-:W2:Y:S01]  /*1d90*/  LDS.128 R4, [R4+0x160] ;  /* 0x0001600004047984 */ /* 0x000ea20000000c00 */
[----:B---3--:R-:W-:Y:S01]  /*1da0*/  ISETP.GE.AND P0, PT, R26, 0x1, PT ;  /* 0x000000011a00780c */ /* 0x008fe20003f06270 */
[----:B-1----:R-:W-:Y:S01]  /*1db0*/  VIADD R2, R2, 0xe0 ;  /* 0x000000e002027836 */ /* 0x002fe20000000000 */
[----:B------:R-:W-:Y:S01]  /*1dc0*/  @!PT LDS RZ, [RZ] ;  /* 0x00000000fffff984 */ /* 0x000fe20000000800 */
[----:B------:R-:W-:Y:S01]  /*1dd0*/  @!PT LDS RZ, [RZ] ;  /* 0x00000000fffff984 */ /* 0x000fe20000000800 */
[----:B------:R-:W-:Y:S01]  /*1de0*/  @!PT LDS RZ, [RZ] ;  /* 0x00000000fffff984 */ /* 0x000fe20000000800 */
[----:B------:R-:W-:Y:S01]  /*1df0*/  @!PT LDS RZ, [RZ] ;  /* 0x00000000fffff984 */ /* 0x000fe20000000800 */
[----:B------:R1:W-:Y:S06]  /*1e00*/  MEMBAR.ALL.CTA ;  /* 0x0000000000007992 */ /* 0x0003ec0000008000 */
[----:B-1----:R-:W1:Y:S01]  /*1e10*/  FENCE.VIEW.ASYNC.S ;  /* 0x00000000000073c6 */ /* 0x002e620000000000 */
[----:B------:R-:W-:-:S04]  /*1e20*/  PRMT R2, RZ, 0x654, R2 ;  /* 0x00000654ff027816 */ /* 0x000fc80000000002 */
[----:B-1----:R1:W-:Y:S01]  /*1e30*/  SYNCS.ARRIVE.TRANS64.RED.A1T0 RZ, [R2+URZ], RZ ;  /* 0x000000ff02ff79a7 */ /* 0x0023e200081004ff */
[----:B--2---:R-:W-:-:S13]  /*1e40*/  LOP3.LUT P2, RZ, R6, 0x1, RZ, 0xc0, !PT ;  /* 0x0000000106ff7812 */ /* 0x004fda000784c0ff */
[----:B------:R-:W-:Y:S01]  /*1e50*/  @P2 SHF.R.U32.HI R3, RZ, 0x10, R5 ;  /* 0x00000010ff032819 */ /* 0x000fe20000011605 */
[----:B------:R-:W-:Y:S01]  /*1e60*/  VOTEU.ANY UP0, P2 ;  /* 0x0000000000ff7886 */ /* 0x000fe20001000100 */
[----:B------:R-:W-:Y:S02]  /*1e70*/  @P2 MOV R10, R4 ;  /* 0x00000004000a2202 */ /* 0x000fe40000000f00 */
[----:B------:R-:W-:Y:S02]  /*1e80*/  @P2 R2UR.BROADCAST UR8, R3 ;  /* 0x00000000030822ca */ /* 0x000fe400008e0000 */
[----:B------:R-:W-:-:S11]  /*1e90*/  @P2 LOP3.LUT R9, R5, 0xffff, RZ, 0xc0, !PT ;  /* 0x0000ffff05092812 */ /* 0x000fd600078ec0ff */
[----:B------:R-:W-:Y:S01]  /*1ea0*/  @UP0 UMOV UR36, UR8 ;  /* 0x0000000800240c82 */ /* 0x000fe20008000000 */
[----:B-1----:R-:W-:Y:S05]  /*1eb0*/  @!P0 BRA `(.L_x_33) ;  /* 0x0000000000b88947 */ /* 0x002fea0003800000 */
[----:B------:R-:W4:Y:S01]  /*1ec0*/  LDC.64 R4, c[0x0][0xb18] ;  /* 0x0002c600ff047b82 */ /* 0x000f220000000a00 */
[----:B------:R-:W-:-:S07]  /*1ed0*/  ISETP.NE.AND P3, PT, R26, 0x1, PT ;  /* 0x000000011a00780c */ /* 0x000fce0003f65270 */
[----:B------:R-:W1:Y:S08]  /*1ee0*/  LDC.64 R6, c[0x0][0xb10] ;  /* 0x0002c400ff067b82 */ /* 0x000e700000000a00 */
[----:B------:R-:W2:Y:S08]  /*1ef0*/  LDC R14, c[0x0][0xb20] ;  /* 0x0002c800ff0e7b82 */ /* 0x000eb00000000800 */
[----:B------:R-:W3:Y:S01]  /*1f00*/  LDC R15, c[0x0][0xb0c] ;  /* 0x0002c300ff0f7b82 */ /* 0x000ee20000000800 */
[----:B----4-:R-:W-:Y:S01]  /*1f10*/  IMAD.HI.U32 R19, R0, R5, RZ ;  /* 0x0000000500137227 */ /* 0x010fe200078e00ff */
[----:B------:R-:W-:-:S03]  /*1f20*/  ISETP.NE.AND P0, PT, R4, 0x1, PT ;  /* 0x000000010400780c */ /* 0x000fc60003f05270 */
[----:B------:R-:W-:-:S03]  /*1f30*/  IMAD.HI.U32 R5, R9, R5, RZ ;  /* 0x0000000509057227 */ /* 0x000fc600078e00ff */
[----:B------:R-:W4:Y:S01]  /*1f40*/  LDC.64 R2, c[0x0][0xb28] ;  /* 0x0002ca00ff027b82 */ /* 0x000f220000000a00 */
[----:B-1----:R-:W-:-:S04]  /*1f50*/  IMAD.HI.U32 R20, R8, R6, RZ ;  /* 0x0000000608147227 */ /* 0x002fc800078e00ff */
[----:B------:R-:W-:Y:S01]  /*1f60*/  IMAD.HI.U32 R21, R10, R6, RZ ;  /* 0x000000060a157227 */ /* 0x000fe200078e00ff */
[----:B------:R-:W-:Y:S02]  /*1f70*/  SHF.R.U32.HI R20, RZ, R7, R20 ;  /* 0x00000007ff147219 */ /* 0x000fe40000011614 */
[-C--:B--2---:R-:W-:Y:S02]  /*1f80*/  SHF.R.U32.HI R19, RZ, R14.reuse, R19 ;  /* 0x0000000eff137219 */ /* 0x084fe40000011613 */
[----:B------:R-:W-:Y:S02]  /*1f90*/  SHF.R.U32.HI R5, RZ, R14, R5 ;  /* 0x0000000eff057219 */ /* 0x000fe40000011605 */
[----:B------:R-:W-:Y:S02]  /*1fa0*/  SEL R19, R0, R19, !P0 ;  /* 0x0000001300137207 */ /* 0x000fe40004000000 */
[----:B------:R-:W-:Y:S02]  /*1fb0*/  SHF.R.U32.HI R21, RZ, R7, R21 ;  /* 0x00000007ff157219 */ /* 0x000fe40000011615 */
[----:B---3--:R-:W-:-:S02]  /*1fc0*/  ISETP.NE.AND P1, PT, R15, 0x1, PT ;  /* 0x000000010f00780c */ /* 0x008fc40003f25270 */
[----:B------:R-:W-:Y:S02]  /*1fd0*/  SEL R5, R9, R5, !P0 ;  /* 0x0000000509057207 */ /* 0x000fe40004000000 */
[----:B------:R-:W-:Y:S02]  /*1fe0*/  SEL R20, R8, R20, !P1 ;  /* 0x0000001408147207 */ /* 0x000fe40004800000 */
[----:B------:R-:W-:Y:S01]  /*1ff0*/  SEL R21, R10, R21, !P1 ;  /* 0x000000150a157207 */ /* 0x000fe20004800000 */
[----:B----4-:R-:W-:-:S04]  /*2000*/  IMAD.HI.U32 R18, R19, R2, RZ ;  /* 0x0000000213127227 */ /* 0x010fc800078e00ff */
        /* <DEDUP_REMOVED lines=10> */
[----:B------:R-:W-:-:S04]  /*20b0*/  @!P0 IMAD.HI.U32 R7, R21, R2, RZ ;  /* 0x0000000215078227 */ /* 0x000fc800078e00ff */
[----:B------:R-:W-:Y:S01]  /*20c0*/  IMAD.MOV R2, RZ, RZ, -R6 ;  /* 0x000000ffff027224 */ /* 0x000fe200078e0a06 */
[----:B------:R-:W-:Y:S02]  /*20d0*/  @!P0 SHF.R.U32.HI R3, RZ, R3, R7 ;  /* 0x00000003ff038219 */ /* 0x000fe40000011607 */
[----:B------:R-:W-:Y:S01]  /*20e0*/  IADD3 R7, PT, PT, -R5, RZ, RZ ;  /* 0x000000ff05077210 */ /* 0x000fe20007ffe1ff */
[----:B------:R-:W-:Y:S01]  /*20f0*/  IMAD R2, R26, R2, R5 ;  /* 0x000000021a027224 */ /* 0x000fe200078e0205 */
        /* <DEDUP_REMOVED lines=10> */
.L_x_33:
[----:B------:R-:W1:Y:S02]  /*21a0*/  LDCU UR8, c[0x0][0xb30] ;  /* 0x00016600ff0877ac */ /* 0x000e640008000800 */
[----:B-1----:R-:W-:-:S09]  /*21b0*/  UISETP.NE.AND UP0, UPT, UR8, 0x1, UPT ;  /* 0x000000010800788c */ /* 0x002fd2000bf05270 */
[----:B------:R-:W-:Y:S05]  /*21c0*/  BRA.U UP0, `(.L_x_34) ;  /* 0x0000000100407547 */ /* 0x000fea000b800000 */
[----:B------:R-:W1:Y:S08]  /*21d0*/  LDC.64 R4, c[0x0][0xb10] ;  /* 0x0002c400ff047b82 */ /* 0x000e700000000a00 */
[----:B------:R-:W2:Y:S08]  /*21e0*/  LDC.64 R2, c[0x0][0xb18] ;  /* 0x0002c600ff027b82 */ /* 0x000eb00000000a00 */
[----:B------:R-:W3:Y:S08]  /*21f0*/  LDC R6, c[0x0][0xb20] ;  /* 0x0002c800ff067b82 */ /* 0x000ef00000000800 */
[----:B------:R-:W4:Y:S01]  /*2200*/  LDC R7, c[0x0][0xb0c] ;  /* 0x0002c300ff077b82 */ /* 0x000f220000000800 */
[----:B-1----:R-:W-:-:S05]  /*2210*/  IMAD.HI.U32 R4, R10, R4, RZ ;  /* 0x000000040a047227 */ /* 0x002fca00078e00ff */
[----:B------:R-:W-:Y:S01]  /*2220*/  SHF.R.U32.HI R4, RZ, R5, R4 ;  /* 0x00000005ff047219 */ /* 0x000fe20000011604 */
[----:B--2---:R-:W-:Y:S01]  /*2230*/  IMAD.HI.U32 R3, R9, R3, RZ ;  /* 0x0000000309037227 */ /* 0x004fe200078e00ff */
[----:B------:R-:W-:-:S04]  /*2240*/  ISETP.NE.AND P0, PT, R2, 0x1, PT ;  /* 0x000000010200780c */ /* 0x000fc80003f05270 */
[----:B---3--:R-:W-:-:S04]  /*2250*/  SHF.R.U32.HI R3, RZ, R6, R3 ;  /* 0x00000006ff037219 */ /* 0x008fc80000011603 */
[----:B------:R-:W-:Y:S02]  /*2260*/  SEL R3, R9, R3, !P0 ;  /* 0x0000000309037207 */ /* 0x000fe40004000000 */
[----:B----4-:R-:W-:-:S04]  /*2270*/  ISETP.NE.AND P1, PT, R7, 0x1, PT ;  /* 0x000000010700780c */ /* 0x010fc80003f25270 */
[----:B------:R-:W-:-:S05]  /*2280*/  SEL R4, R10, R4, !P1 ;  /* 0x000000040a047207 */ /* 0x000fca0004800000 */
[----:B------:R-:W-:Y:S02]  /*2290*/  IMAD.IADD R5, R3, 0x1, -R4 ;  /* 0x0000000103057824 */ /* 0x000fe400078e0a04 */
[----:B------:R-:W-:Y:S02]  /*22a0*/  IMAD.IADD R3, R4, 0x1, -R3 ;  /* 0x0000000104037824 */ /* 0x000fe400078e0a03 */
[----:B------:R-:W-:Y:S02]  /*22b0*/  IMAD R10, R5, R7, R10 ;  /* 0x00000007050a7224 */ /* 0x000fe400078e020a */
[----:B------:R-:W-:-:S07]  /*22c0*/  IMAD R9, R3, R2, R9 ;  /* 0x0000000203097224 */ /* 0x000fce00078e0209 */
.L_x_34:
[----:B------:R-:W-:Y:S01]  /*22d0*/  VIADD R16, R16, 0x1 ;  /* 0x0000000110107836 */ /* 0x000fe20000000000 */
[----:B------:R-:W-:Y:S01]  /*22e0*/  PLOP3.LUT P1, PT, PT, PT, PT, 0x80, 0x8 ;  /* 0x000000000008781c */ /* 0x000fe20003f2f070 */
[----:B------:R-:W-:Y:S02]  /*22f0*/  IMAD.IADD R15, R10, 0x1, R63 ;  /* 0x000000010a0f7824 */ /* 0x000fe400078e023f */
[----:B------:R-:W-:Y:S01]  /*2300*/  IMAD.IADD R14, R9, 0x1, R62 ;  /* 0x00000001090e7824 */ /* 0x000fe200078e023e */
[----:B------:R-:W-:-:S04]  /*2310*/  ISETP.NE.AND P0, PT, R16, 0x2, PT ;  /* 0x000000021000780c */ /* 0x000fc80003f05270 */
[----:B------:R-:W-:Y:S02]  /*2320*/  SEL R2, RZ, 0x1, P0 ;  /* 0x00000001ff027807 */ /* 0x000fe40000000000 */
[----:B------:R-:W-:Y:S02]  /*2330*/  SEL R16, R16, RZ, P0 ;  /* 0x000000ff10107207 */ /* 0x000fe40000000000 */
[----:B------:R-:W-:Y:S01]  /*2340*/  LOP3.LUT R13, R13, R2, RZ, 0x3c, !PT ;  /* 0x000000020d0d7212 */ /* 0x000fe200078e3cff */
[----:B------:R-:W-:Y:S06]  /*2350*/  @P2 BRA `(.L_x_35) ;  /* 0xfffffff000982947 */ /* 0x000fec000383ffff */
[----:B------:R-:W-:Y:S01]  /*2360*/  UIADD3 UR4, UPT, UPT, UR4, 0x40, URZ ;  /* 0x0000004004047890 */ /* 0x000fe2000fffe0ff */
[----:B------:R-:W-:-:S03]  /*2370*/  SHF.L.U32 R2, R17, 0x1f, RZ ;  /* 0x0000001f11027819 */ /* 0x000fc600000006ff */
[----:B------:R-:W-:-:S09]  /*2380*/  ULEA UR5, UR6, UR4, 0x3 ;  /* 0x0000000406057291 */ /* 0x000fd2000f8e18ff */
[----:B------:R-:W1:Y:S02]  /*2390*/  SYNCS.PHASECHK.TRANS64.TRYWAIT P0, [UR5], R2 ;  /* 0x00000002ff0075a7 */ /* 0x000e640008001105 */
[----:B-1----:R-:W-:Y:S05]  /*23a0*/  @!P0 BRA `(.L_x_36) ;  /* 0x0000005800448947 */ /* 0x002fea0003800000 */
.L_x_140:
[----:B------:R-:W-:-:S04]  /*23b0*/  UIADD3 UR6, UPT, UPT, UR6, 0x1, URZ ;  /* 0x0000000106067890 */ /* 0x000fc8000fffe0ff */
[----:B------:R-:W-:-:S04]  /*23c0*/  UISETP.NE.AND UP0, UPT, UR6, 0x8, UPT ;  /* 0x000000080600788c */ /* 0x000fc8000bf05270 */
[----:B------:R-:W-:Y:S02]  /*23d0*/  USEL UR7, URZ, 0x1, UP0 ;  /* 0x00000001ff077887 */ /* 0x000fe40008000000 */
[----:B------:R-:W-:-:S04]  /*23e0*/  USEL UR6, UR6, URZ, UP0 ;  /* 0x000000ff06067287 */ /* 0x000fc80008000000 */
[----:B------:R-:W-:Y:S01]  /*23f0*/  ULEA UR5, UR6, UR4, 0x3 ;  /* 0x0000000406057291 */ /* 0x000fe2000f8e18ff */
[----:B-1----:R-:W-:-:S04]  /*2400*/  LOP3.LUT R2, R17, UR7, RZ, 0x3c, !PT ;  /* 0x0000000711027c12 */ /* 0x002fc8000f8e3cff */
[----:B------:R-:W-:-:S04]  /*2410*/  SHF.L.U32 R3, R2, 0x1f, RZ ;  /* 0x0000001f02037819 */ /* 0x000fc800000006ff */
[----:B------:R-:W1:Y:S02]  /*2420*/  SYNCS.PHASECHK.TRANS64.TRYWAIT P0, [UR5], R3 ;  /* 0x00000003ff0075a7 */ /* 0x000e640008001105 */
[----:B-1----:R-:W-:Y:S05]  /*2430*/  @!P0 BRA `(.L_x_37) ;  /* 0x0000005800388947 */ /* 0x002fea0003800000 */
.L_x_142:
[----:B------:R-:W-:-:S04]  /*2440*/  UIADD3 UR6, UPT, UPT, UR6, 0x1, URZ ;  /* 0x0000000106067890 */ /* 0x000fc8000fffe0ff */
[----:B------:R-:W-:-:S04]  /*2450*/  UISETP.NE.AND UP0, UPT, UR6, 0x8, UPT ;  /* 0x000000080600788c */ /* 0x000fc8000bf05270 */
[----:B------:R-:W-:Y:S02]  /*2460*/  USEL UR7, URZ, 0x1, UP0 ;  /* 0x00000001ff077887 */ /* 0x000fe40008000000 */
[----:B------:R-:W-:-:S04]  /*2470*/  USEL UR6, UR6, URZ, UP0 ;  /* 0x000000ff06067287 */ /* 0x000fc80008000000 */
[----:B------:R-:W-:Y:S01]  /*2480*/  ULEA UR5, UR6, UR4, 0x3 ;  /* 0x0000000406057291 */ /* 0x000fe2000f8e18ff */
[----:B------:R-:W-:-:S04]  /*2490*/  LOP3.LUT R2, R2, UR7, RZ, 0x3c, !PT ;  /* 0x0000000702027c12 */ /* 0x000fc8000f8e3cff */
[----:B-1----:R-:W-:-:S04]  /*24a0*/  SHF.L.U32 R3, R2, 0x1f, RZ ;  /* 0x0000001f02037819 */ /* 0x002fc800000006ff */
[----:B------:R-:W1:Y:S02]  /*24b0*/  SYNCS.PHASECHK.TRANS64.TRYWAIT P0, [UR5], R3 ;  /* 0x00000003ff0075a7 */ /* 0x000e640008001105 */
[----:B-1----:R-:W-:Y:S05]  /*24c0*/  @!P0 BRA `(.L_x_38) ;  /* 0x00000058002c8947 */ /* 0x002fea0003800000 */
.L_x_144:
        /* <DEDUP_REMOVED lines=9> */
.L_x_146:
        /* <DEDUP_REMOVED lines=9> */
.L_x_148:
        /* <DEDUP_REMOVED lines=9> */
.L_x_150:
        /* <DEDUP_REMOVED lines=9> */
.L_x_152:
[----:B------:R-:W-:-:S04]  /*2710*/  UIADD3 UR6, UPT, UPT, UR6, 0x1, URZ ;  /* 0x0000000106067890 */ /* 0x000fc8000fffe0ff */
[----:B------:R-:W-:-:S04]  /*2720*/  UISETP.NE.AND UP0, UPT, UR6, 0x8, UPT ;  /* 0x000000080600788c */ /* 0x000fc8000bf05270 */
[----:B------:R-:W-:Y:S02]  /*2730*/  USEL UR5, URZ, 0x1, UP0 ;  /* 0x00000001ff057887 */ /* 0x000fe40008000000 */
[----:B------:R-:W-:-:S04]  /*2740*/  USEL UR6, UR6, URZ, UP0 ;  /* 0x000000ff06067287 */ /* 0x000fc80008000000 */
[----:B------:R-:W-:Y:S01]  /*2750*/  ULEA UR6, UR6, UR4, 0x3 ;  /* 0x0000000406067291 */ /* 0x000fe2000f8e18ff */
[----:B------:R-:W-:-:S04]  /*2760*/  LOP3.LUT R2, R2, UR5, RZ, 0x3c, !PT ;  /* 0x0000000502027c12 */ /* 0x000fc8000f8e3cff */
[----:B------:R-:W-:Y:S01]  /*2770*/  SHF.L.U32 R2, R2, 0x1f, RZ ;  /* 0x0000001f02027819 */ /* 0x000fe200000006ff */
[----:B-1--4-:R-:W-:-:S07]  /*2780*/  IMAD.U32 R0, RZ, RZ, UR6 ;  /* 0x00000006ff007e24 */ /* 0x012fce000f8e00ff */
.L_x_43:
[----:B-1----:R1:W2:Y:S02]  /*2790*/  SYNCS.PHASECHK.TRANS64.TRYWAIT P0, [R0+URZ], R2 ;  /* 0x00000002000075a7 */ /* 0x0022a400080011ff */
[----:B--2---:R-:W-:Y:S05]  /*27a0*/  @!P0 NANOSLEEP.SYNCS 0x989680 ;  /* 0x009896800000895d */ /* 0x004fea0003900000 */
[----:B------:R-:W2:Y:S02]  /*27b0*/  @!P0 SYNCS.PHASECHK.TRANS64 P0, [R0+URZ], R2 ;  /* 0x00000002000085a7 */ /* 0x000ea400080010ff */
[----:B--2---:R-:W-:Y:S05]  /*27c0*/  @P0 EXIT ;  /* 0x000000000000094d */ /* 0x004fea0003800000 */
[----:B------:R-:W-:Y:S05]  /*27d0*/  BRA `(.L_x_43) ;  /* 0xfffffffc00ec7947 */ /* 0x000fea000383ffff */
.L_x_17:
[----:B------:R-:W-:-:S04]  /*27e0*/  UISETP.NE.AND UP1, UPT, UR37, URZ, UPT ;  /* 0x000000ff2500728c */ /* 0x000fc8000bf25270 */
[----:B------:R-:W-:-:S09]  /*27f0*/  UISETP.NE.OR UP1, UPT, UR8, 0x1, UP1 ;  /* 0x000000010800788c */ /* 0x000fd20008f25670 */
[----:B------:R-:W-:Y:S05]  /*2800*/  BRA.U UP1, `(.L_x_44) ;  /* 0x0000000501487547 */ /* 0x000fea000b800000 */
[----:B------:R-:W-:Y:S01]  /*2810*/  ISETP.NE.AND P2, PT, R2, RZ, PT ;  /* 0x000000ff0200720c */ /* 0x000fe20003f45270 */
[----:B------:R-:W-:Y:S01]  /*2820*/  IMAD.MOV.U32 R12, RZ, RZ, 0x1 ;  /* 0x00000001ff0c7424 */ /* 0x000fe200078e00ff */
[----:B------:R-:W-:Y:S02]  /*2830*/  CS2R R10, SRZ ;  /* 0x00000000000a7805 */ /* 0x000fe4000001ff00 */
[----:B------:R-:W-:Y:S01]  /*2840*/  CS2R R8, SRZ ;  /* 0x0000000000087805 */ /* 0x000fe2000001ff00 */
[----:B------:R-:W-:Y:S01]  /*2850*/  UMOV UR4, 0x400 ;  /* 0x0000040000047882 */ /* 0x000fe20000000000 */
[----:B------:R-:W-:Y:S01]  /*2860*/  UMOV UR6, URZ ;  /* 0x000000ff00067c82 */ /* 0x000fe20008000000 */
[----:B------:R-:W-:-:S12]  /*2870*/  ULEA UR37, UR37, UR4, 0x18 ;  /* 0x0000000425257291 */ /* 0x000fd8000f8ec0ff */
.L_x_48:
[----:B------:R-:W-:Y:S02]  /*2880*/  LEA R0, R8, UR37, 0x3 ;  /* 0x0000002508007c11 */ /* 0x000fe4000f8e18ff */
[----:B------:R-:W-:-:S03]  /*2890*/  SHF.L.U32 R4, R9, 0x1f, RZ ;  /* 0x0000001f09047819 */ /* 0x000fc600000006ff */
[----:B------:R-:W-:Y:S01]  /*28a0*/  VIADD R5, R0, 0x140 ;  /* 0x0000014000057836 */ /* 0x000fe20000000000 */
[----:B------:R-:W1:Y:S02]  /*28b0*/  SYNCS.PHASECHK.TRANS64.TRYWAIT P0, [R0+URZ+0x130], R4 ;  /* 0x00013004000075a7 */ /* 0x000e6400080011ff */
[----:B-1----:R-:W-:Y:S05]  /*28c0*/  @!P0 BRA `(.L_x_45) ;  /* 0x0000005400a48947 */ /* 0x002fea0003800000 */
.L_x_153:
[----:B------:R-:W-:Y:S01]  /*28d0*/  ULEA UR5, UR6, UR37, 0x3 ;  /* 0x0000002506057291 */ /* 0x000fe2000f8e18ff */
[----:B-1----:R-:W-:Y:S01]  /*28e0*/  PRMT R0, RZ, 0x654, R5 ;  /* 0x00000654ff007816 */ /* 0x002fe20000000005 */
[----:B------:R-:W-:Y:S01]  /*28f0*/  @!P2 IMAD.MOV.U32 R4, RZ, RZ, 0x10 ;  /* 0x00000010ff04a424 */ /* 0x000fe200078e00ff */
[----:B------:R-:W-:Y:S01]  /*2900*/  SHF.L.U32 R5, R12, 0x1f, RZ ;  /* 0x0000001f0c057819 */ /* 0x000fe200000006ff */
[----:B------:R-:W-:Y:S01]  /*2910*/  UIADD3 UR4, UPT, UPT, UR5, 0xd0, URZ ;  /* 0x000000d005047890 */ /* 0x000fe2000fffe0ff */
[----:B------:R1:W-:Y:S05]  /*2920*/  SYNCS.ARRIVE.TRANS64.RED.A1T0 RZ, [R0+URZ], RZ ;  /* 0x000000ff00ff79a7 */ /* 0x0003ea00081004ff */
[----:B------:R-:W-:Y:S01]  /*2930*/  IMAD.U32 R6, RZ, RZ, UR4 ;  /* 0x00000004ff067e24 */ /* 0x000fe2000f8e00ff */
[----:B------:R-:W2:Y:S04]  /*2940*/  SYNCS.PHASECHK.TRANS64.TRYWAIT P0, [UR5+0xe0], R5 ;  /* 0x0000e005ff0075a7 */ /* 0x000ea80008001105 */
[----:B------:R-:W-:Y:S01]  /*2950*/  PRMT R6, R2, 0x654, R6 ;  /* 0x0000065402067816 */ /* 0x000fe20000000006 */
[----:B-12---:R-:W-:Y:S06]  /*2960*/  @!P0 BRA `(.L_x_46) ;  /* 0x0000005400908947 */ /* 0x006fec0003800000 */
.L_x_155:
[----:B------:R-:W-:Y:S01]  /*2970*/  ULEA UR4, UR6, UR37, 0x4 ;  /* 0x0000002506047291 */ /* 0x000fe2000f8e20ff */
[----:B------:R-:W-:Y:S01]  /*2980*/  SEL R3, R6, R3, !P2 ;  /* 0x0000000306037207 */ /* 0x000fe20005000000 */
[----:B------:R-:W-:Y:S01]  /*2990*/  UIADD3 UR5, UPT, UPT, UR5, 0xd0, URZ ;  /* 0x000000d005057890 */ /* 0x000fe2000fffe0ff */
[----:B-1----:R-:W-:Y:S01]  /*29a0*/  LEA R0, R11, UR37, 0x3 ;  /* 0x000000250b007c11 */ /* 0x002fe2000f8e18ff */
[----:B------:R-:W-:Y:S01]  /*29b0*/  UIADD3 UR4, UPT, UPT, UR4, 0x160, URZ ;  /* 0x0000016004047890 */ /* 0x000fe2000fffe0ff */
[----:B------:R1:W-:Y:S01]  /*29c0*/  @!P2 SYNCS.ARRIVE.TRANS64.RED RZ, [R3+URZ], R4 ;  /* 0x0000000403ffa9a7 */ /* 0x0003e200080004ff */
[----:B------:R-:W-:Y:S01]  /*29d0*/  UIADD3 UR6, UPT, UPT, UR6, 0x1, URZ ;  /* 0x0000000106067890 */ /* 0x000fe2000fffe0ff */
[----:B------:R-:W-:-:S03]  /*29e0*/  VIADD R8, R8, 0x1 ;  /* 0x0000000108087836 */ /* 0x000fc60000000000 */
[----:B------:R-:W-:Y:S02]  /*29f0*/  UISETP.NE.AND UP0, UPT, UR6, 0x2, UPT ;  /* 0x000000020600788c */ /* 0x000fe4000bf05270 */
[----:B------:R-:W-:Y:S01]  /*2a00*/  ISETP.NE.AND P0, PT, R8, 0x2, PT ;  /* 0x000000020800780c */ /* 0x000fe20003f05270 */
[----:B------:R-:W-:Y:S06]  /*2a10*/  UGETNEXTWORKID.BROADCAST [UR4], [UR5] ;  /* 0x00000000040073ca */ /* 0x000fec0008000100 */
[----:B------:R-:W-:Y:S02]  /*2a20*/  USEL UR4, URZ, 0x1, UP0 ;  /* 0x00000001ff047887 */ /* 0x000fe40008000000 */
[----:B------:R-:W-:-:S04]  /*2a30*/  USEL UR6, UR6, URZ, UP0 ;  /* 0x000000ff06067287 */ /* 0x000fc80008000000 */
[----:B------:R-:W-:Y:S02]  /*2a40*/  LOP3.LUT R12, R12, UR4, RZ, 0x3c, !PT ;  /* 0x000000040c0c7c12 */ /* 0x000fe4000f8e3cff */
[----:B-1----:R-:W-:-:S04]  /*2a50*/  SHF.L.U32 R4, R10, 0x1f, RZ ;  /* 0x0000001f0a047819 */ /* 0x002fc800000006ff */
[----:B------:R-:W1:Y:S02]  /*2a60*/  SYNCS.PHASECHK.TRANS64.TRYWAIT P1, [R0+URZ+0xd0], R4 ;  /* 0x0000d004000075a7 */ /* 0x000e6400080211ff */
[----:B-1----:R-:W-:Y:S05]  /*2a70*/  @!P1 BRA `(.L_x_47) ;  /* 0x0000005400649947 */ /* 0x002fea0003800000 */
.L_x_156:
[C---:B-1----:R-:W-:Y:S01]  /*2a80*/  LEA R4, R11.reuse, UR37, 0x4 ;  /* 0x000000250b047c11 */ /* 0x042fe2000f8e20ff */
[----:B------:R-:W-:Y:S01]  /*2a90*/  VIADD R0, R0, 0xe0 ;  /* 0x000000e000007836 */ /* 0x000fe20000000000 */
[----:B------:R-:W-:Y:S01]  /*2aa0*/  SEL R8, R8, RZ, P0 ;  /* 0x000000ff08087207 */ /* 0x000fe20000000000 */
[----:B------:R-:W-:-:S03]  /*2ab0*/  VIADD R11, R11, 0x1 ;  /* 0x000000010b0b7836 */ /* 0x000fc60000000000 */
[----:B------:R-:W1:Y:S01]  /*2ac0*/  LDS.128 R4, [R4+0x160] ;  /* 0x0001600004047984 */ /* 0x000e620000000c00 */
[----:B------:R-:W-:Y:S02]  /*2ad0*/  PRMT R0, RZ, 0x654, R0 ;  /* 0x00000654ff007816 */ /* 0x000fe40000000000 */
[C---:B------:R-:W-:Y:S01]  /*2ae0*/  ISETP.NE.AND P1, PT, R11.reuse, 0x2, PT ;  /* 0x000000020b00780c */ /* 0x040fe20003f25270 */
[----:B------:R-:W-:Y:S01]  /*2af0*/  @!PT LDS RZ, [RZ] ;  /* 0x00000000fffff984 */ /* 0x000fe20000000800 */
[----:B------:R-:W-:Y:S01]  /*2b00*/  @!PT LDS RZ, [RZ] ;  /* 0x00000000fffff984 */ /* 0x000fe20000000800 */
[----:B------:R-:W-:Y:S01]  /*2b10*/  @!PT LDS RZ, [RZ] ;  /* 0x00000000fffff984 */ /* 0x000fe20000000800 */
[----:B------:R-:W-:Y:S01]  /*2b20*/  @!PT LDS RZ, [RZ] ;  /* 0x00000000fffff984 */ /* 0x000fe20000000800 */
[----:B------:R2:W-:Y:S06]  /*2b30*/  MEMBAR.ALL.CTA ;  /* 0x0000000000007992 */ /* 0x0005ec0000008000 */
[----:B--2---:R-:W2:Y:S01]  /*2b40*/  FENCE.VIEW.ASYNC.S ;  /* 0x00000000000073c6 */ /* 0x004ea20000000000 */
[----:B------:R-:W-:Y:S01]  /*2b50*/  SEL R11, R11, RZ, P1 ;  /* 0x000000ff0b0b7207 */ /* 0x000fe20000800000 */
[----:B--2---:R2:W-:Y:S01]  /*2b60*/  SYNCS.ARRIVE.TRANS64.RED.A1T0 RZ, [R0+URZ], RZ ;  /* 0x000000ff00ff79a7 */ /* 0x0045e200081004ff */
[----:B-1----:R-:W-:-:S02]  /*2b70*/  LOP3.LUT P3, RZ, R6, 0x1, RZ, 0xc0, !PT ;  /* 0x0000000106ff7812 */ /* 0x002fc4000786c0ff */
[----:B------:R-:W-:-:S04]  /*2b80*/  SEL R4, RZ, 0x1, P1 ;  /* 0x00000001ff047807 */ /* 0x000fc80000800000 */
[----:B------:R-:W-:Y:S02]  /*2b90*/  LOP3.LUT R10, R10, R4, RZ, 0x3c, !PT ;  /* 0x000000040a0a7212 */ /* 0x000fe400078e3cff */
[----:B--2---:R-:W-:-:S04]  /*2ba0*/  SEL R0, RZ, 0x1, P0 ;  /* 0x00000001ff007807 */ /* 0x004fc80000000000 */
[----:B------:R-:W-:Y:S01]  /*2bb0*/  LOP3.LUT R9, R9, R0, RZ, 0x3c, !PT ;  /* 0x0000000009097212 */ /* 0x000fe200078e3cff */
[----:B------:R-:W-:Y:S06]  /*2bc0*/  @P3 BRA `(.L_x_48) ;  /* 0xfffffffc002c3947 */ /* 0x000fec000383ffff */
[----:B------:R-:W-:Y:S01]  /*2bd0*/  ULEA UR5, UR6, UR37, 0x3 ;  /* 0x0000002506057291 */ /* 0x000fe2000f8e18ff */
[----:B------:R-:W-:-:S08]  /*2be0*/  SHF.L.U32 R2, R12, 0x1f, RZ ;  /* 0x0000001f0c027819 */ /* 0x000fd000000006ff */
[----:B------:R-:W1:Y:S02]  /*2bf0*/  SYNCS.PHASECHK.TRANS64 P0, [UR5+0xe0], R2 ;  /* 0x0000e002ff0075a7 */ /* 0x000e640008001005 */
[----:B-1----:R-:W-:Y:S05]  /*2c00*/  @P0 BRA `(.L_x_49) ;  /* 0x0000000000080947 */ /* 0x002fea0003800000 */
[----:B------:R-:W1:Y:S02]  /*2c10*/  SYNCS.PHASECHK.TRANS64.TRYWAIT P0, [UR5+0xe0], R2 ;  /* 0x0000e002ff0075a7 */ /* 0x000e640008001105 */
[----:B-1----:R-:W-:Y:S05]  /*2c20*/  @!P0 BRA `(.L_x_50) ;  /* 0x00000054000c8947 */ /* 0x002fea0003800000 */
.L_x_49:
[----:B------:R-:W-:-:S04]  /*2c30*/  UIADD3 UR4, UPT, UPT, UR6, 0x1, URZ ;  /* 0x0000000106047890 */ /* 0x000fc8000fffe0ff */
[----:B------:R-:W-:-:S04]  /*2c40*/  UISETP.NE.AND UP0, UPT, UR4, 0x2, UPT ;  /* 0x000000020400788c */ /* 0x000fc8000bf05270 */
[----:B------:R-:W-:Y:S02]  /*2c50*/  USEL UR7, URZ, 0x1, UP0 ;  /* 0x00000001ff077887 */ /* 0x000fe40008000000 */
[----:B------:R-:W-:-:S04]  /*2c60*/  USEL UR4, UR4, URZ, UP0 ;  /* 0x000000ff04047287 */ /* 0x000fc80008000000 */
[----:B------:R-:W-:Y:S01]  /*2c70*/  ULEA UR4, UR4, UR37, 0x3 ;  /* 0x0000002504047291 */ /* 0x000fe2000f8e18ff */
[----:B-1----:R-:W-:-:S04]  /*2c80*/  LOP3.LUT R2, R12, UR7, RZ, 0x3c, !PT ;  /* 0x000000070c027c12 */ /* 0x002fc8000f8e3cff */
[----:B------:R-:W-:-:S04]  /*2c90*/  SHF.L.U32 R0, R2, 0x1f, RZ ;  /* 0x0000001f02007819 */ /* 0x000fc800000006ff */
[----:B------:R-:W1:Y:S02]  /*2ca0*/  SYNCS.PHASECHK.TRANS64 P0, [UR4+0xe0], R0 ;  /* 0x0000e000ff0075a7 */ /* 0x000e640008001004 */
[----:B-1----:R-:W-:Y:S05]  /*2cb0*/  @P0 EXIT ;  /* 0x000000000000094d */ /* 0x002fea0003800000 */
[----:B------:R-:W-:Y:S02]  /*2cc0*/  SHF.L.U32 R2, R2, 0x1f, RZ ;  /* 0x0000001f02027819 */ /* 0x000fe400000006ff */
[----:B------:R-:W-:-:S07]  /*2cd0*/  MOV R0, UR4 ;  /* 0x0000000400007c02 */ /* 0x000fce0008000f00 */
.L_x_51:
[----:B-1----:R1:W2:Y:S02]  /*2ce0*/  SYNCS.PHASECHK.TRANS64.TRYWAIT P0, [R0+URZ+0xe0], R2 ;  /* 0x0000e002000075a7 */ /* 0x0022a400080011ff */
[----:B--2---:R-:W-:Y:S05]  /*2cf0*/  @!P0 NANOSLEEP.SYNCS 0x989680 ;  /* 0x009896800000895d */ /* 0x004fea0003900000 */
[----:B------:R-:W2:Y:S02]  /*2d00*/  @!P0 SYNCS.PHASECHK.TRANS64 P0, [R0+URZ+0xe0], R2 ;  /* 0x0000e002000085a7 */ /* 0x000ea400080010ff */
[----:B--2---:R-:W-:Y:S05]  /*2d10*/  @P0 EXIT ;  /* 0x000000000000094d */ /* 0x004fea0003800000 */
[----:B------:R-:W-:Y:S05]  /*2d20*/  BRA `(.L_x_51) ;  /* 0xfffffffc00ec7947 */ /* 0x000fea000383ffff */
.L_x_44:
[----:B------:R-:W-:-:S09]  /*2d30*/  UISETP.NE.AND UP1, UPT, UR8, URZ, UPT ;  /* 0x000000ff0800728c */ /* 0x000fd2000bf25270 */
[----:B------:R-:W-:Y:S05]  /*2d40*/  BRA.U UP1, `(.L_x_52) ;  /* 0x0000000d01b47547 */ /* 0x000fea000b800000 */
[----:B------:R-:W-:Y:S01]  /*2d50*/  UMOV UR4, 0x40 ;  /* 0x0000004000047882 */ /* 0x000fe20000000000 */
[----:B------:R-:W-:Y:S01]  /*2d60*/  NOP ;  /* 0x0000000000007918 */ /* 0x000fe20000000000 */
[----:B------:R-:W-:Y:S01]  /*2d70*/  ULEA UR4, UR37, UR4, 0x18 ;  /* 0x0000000425047291 */ /* 0x000fe2000f8ec0ff */
[----:B------:R-:W-:Y:S02]  /*2d80*/  UMOV UR5, 0x400 ;  /* 0x0000040000057882 */ /* 0x000fe40000000000 */
[----:B------:R-:W-:-:S06]  /*2d90*/  ULEA UR37, UR37, UR5, 0x18 ;  /* 0x0000000525257291 */ /* 0x000fcc000f8ec0ff */
[----:B------:R-:W1:Y:S02]  /*2da0*/  LDS.U8 R0, [UR4+0x1c] ;  /* 0x00001c04ff007984 */ /* 0x000e640008000000 */
[----:B-1----:R-:W-:-:S13]  /*2db0*/  ISETP.NE.AND P0, PT, R0, RZ, PT ;  /* 0x000000ff0000720c */ /* 0x002fda0003f05270 */
[----:B------:R-:W-:Y:S05]  /*2dc0*/  @P0 BRA `(.L_x_53) ;  /* 0x0000000000580947 */ /* 0x000fea0003800000 */
[----:B------:R-:W-:-:S13]  /*2dd0*/  ELECT P0, URZ, PT ;  /* 0x0000000000ff782f */ /* 0x000fda0003800000 */
[----:B------:R-:W-:Y:S05]  /*2de0*/  @!P0 BRA `(.L_x_54) ;  /* 0x0000000000608947 */ /* 0x000fea0003800000 */
[----:B------:R-:W-:Y:S01]  /*2df0*/  UMOV UR5, 0x10 ;  /* 0x0000001000057882 */ /* 0x000fe20000000000 */
[----:B------:R-:W-:Y:S01]  /*2e00*/  HFMA2 R0, -RZ, RZ, 0, 5.9604644775390625e-08 ;  /* 0x00000001ff007431 */ /* 0x000fe200000001ff */
[----:B------:R-:W-:-:S03]  /*2e10*/  MOV R2, 0xffff ;  /* 0x0000ffff00027802 */ /* 0x000fc60000000f00 */
[----:B------:R-:W-:Y:S04]  /*2e20*/  DEPBAR.LE SB1, 0x36 ;  /* 0x00009d800000791a */ /* 0x000fe80000000000 */
[----:B------:R-:W1:Y:S02]  /*2e30*/  UTCATOMSWS.FIND_AND_SET.ALIGN UP0, UR5, UR5 ;  /* 0x00000005000575e3 */ /* 0x000e640008000800 */
[----:B-1----:R-:W-:Y:S01]  /*2e40*/  MOV R3, UR5 ;  /* 0x0000000500037c02 */ /* 0x002fe20008000f00 */
[----:B------:R-:W-:Y:S06]  /*2e50*/  BRA.U UP0, `(.L_x_55) ;  /* 0x0000000100187547 */ /* 0x000fec000b800000 */
.L_x_56:
[----:B------:R-:W-:Y:S05]  /*2e60*/  NANOSLEEP 0x64 ;  /* 0x000000640000795d */ /* 0x000fea0003800000 */
[----:B------:R-:W-:-:S05]  /*2e70*/  UMOV UR5, 0x10 ;  /* 0x0000001000057882 */ /* 0x000fca0000000000 */
[----:B------:R-:W-:Y:S04]  /*2e80*/  DEPBAR.LE SB1, 0x36 ;  /* 0x00009d800000791a */ /* 0x000fe80000000000 */
[----:B------:R-:W1:Y:S02]  /*2e90*/  UTCATOMSWS.FIND_AND_SET.ALIGN UP0, UR5, UR5 ;  /* 0x00000005000575e3 */ /* 0x000e640008000800 */
[----:B-1----:R-:W-:Y:S01]  /*2ea0*/  MOV R3, UR5 ;  /* 0x0000000500037c02 */ /* 0x002fe20008000f00 */
[----:B------:R-:W-:Y:S05]  /*2eb0*/  BRA.U !UP0, `(.L_x_56) ;  /* 0xfffffffd08e87547 */ /* 0x000fea000b83ffff */
.L_x_55:
[-C--:B------:R-:W-:Y:S02]  /*2ec0*/  SHF.L.U32 R2, R2, R3.reuse, RZ ;  /* 0x0000000302027219 */ /* 0x080fe400000006ff */
[----:B------:R-:W-:Y:S01]  /*2ed0*/  SHF.L.U32 R0, R0, R3, RZ ;  /* 0x0000000300007219 */ /* 0x000fe200000006ff */
[----:B------:R-:W-:Y:S02]  /*2ee0*/  IMAD.SHL.U32 R3, R3, 0x20, RZ ;  /* 0x0000002003037824 */ /* 0x000fe400078e00ff */
[----:B------:R1:W-:Y:S04]  /*2ef0*/  ATOMS.OR RZ, [UR4+0x14], R2 ;  /* 0x00001402ffff798c */ /* 0x0003e8000b000004 */
[----:B------:R1:W-:Y:S04]  /*2f00*/  ATOMS.OR RZ, [UR4+0x18], R0 ;  /* 0x00001800ffff798c */ /* 0x0003e8000b000004 */
[----:B------:R1:W-:Y:S01]  /*2f10*/  STS [UR37+0x180], R3 ;  /* 0x00018003ff007988 */ /* 0x0003e20008000825 */
[----:B------:R-:W-:Y:S05]  /*2f20*/  BRA `(.L_x_54) ;  /* 0x0000000000107947 */ /* 0x000fea0003800000 */
.L_x_53:
[----:B------:R-:W-:Y:S02]  /*2f30*/  MOV R0, 0xffffffff ;  /* 0xffffffff00007802 */ /* 0x000fe40000000f00 */
[----:B------:R-:W-:-:S03]  /*2f40*/  MOV R2, 0x2f70 ;  /* 0x00002f7000027802 */ /* 0x000fc60000000f00 */
[----:B------:R1:W-:Y:S04]  /*2f50*/  STS [UR37+0x180], R0 ;  /* 0x00018000ff007988 */ /* 0x0003e80008000825 */
[----:B-1-3-5:R-:W-:Y:S05]  /*2f60*/  CALL.REL.NOINC `($__internal_1_$__cuda_sm10x_tcgen05_guardrail_trap_phase_invalid_during_alloc) ;  /* 0x0000005800547944 */ /* 0x02afea0003c00000 */
.L_x_54:
[----:B------:R-:W-:Y:S05]  /*2f70*/  WARPSYNC.ALL ;  /* 0x0000000000007948 */ /* 0x000fea0003800000 */
[----:B------:R-:W2:Y:S01]  /*2f80*/  S2UR UR5, SR_CgaCtaId ;  /* 0x00000000000579c3 */ /* 0x000ea20000008800 */
[----:B------:R-:W-:Y:S01]  /*2f90*/  UMOV UR4, 0x400 ;  /* 0x0000040000047882 */ /* 0x000fe20000000000 */
[----:B------:R-:W-:-:S06]  /*2fa0*/  NOP ;  /* 0x0000000000007918 */ /* 0x000fcc0000000000 */
[----:B------:R-:W-:Y:S06]  /*2fb0*/  BAR.ARV 0x6, 0xa0 ;  /* 0x0182800000007b1d */ /* 0x000fec0000002000 */
[----:B------:R-:W4:Y:S01]  /*2fc0*/  LDCU UR7, c[0x0][0x38c] ;  /* 0x00007180ff0777ac */ /* 0x000f220008000800 */
[----:B------:R-:W-:Y:S01]  /*2fd0*/  IMAD.MOV.U32 R11, RZ, RZ, 0x1 ;  /* 0x00000001ff0b7424 */ /* 0x000fe200078e00ff */
[----:B------:R-:W-:Y:S01]  /*2fe0*/  CS2R R8, SRZ ;  /* 0x0000000000087805 */ /* 0x000fe2000001ff00 */
[----:B------:R-:W-:Y:S01]  /*2ff0*/  IMAD.MOV.U32 R10, RZ, RZ, RZ ;  /* 0x000000ffff0a7224 */ /* 0x000fe200078e00ff */
[----:B------:R-:W3:Y:S01]  /*3000*/  LDCU UR6, c[0x0][0x38c] ;  /* 0x00007180ff0677ac */ /* 0x000ee20008000800 */
[----:B------:R-:W-:Y:S01]  /*3010*/  UMOV UR15, URZ ;  /* 0x000000ff000f7c82 */ /* 0x000fe20008000000 */
[----:B------:R-:W-:Y:S01]  /*3020*/  UMOV UR14, URZ ;  /* 0x000000ff000e7c82 */ /* 0x000fe20008000000 */
[----:B--2---:R-:W-:Y:S01]  /*3030*/  ULEA UR5, UR5, UR4, 0x18 ;  /* 0x0000000405057291 */ /* 0x004fe2000f8ec0ff */
[----:B------:R-:W-:Y:S01]  /*3040*/  UMOV UR24, 0x0 ;  /* 0x0000000000187882 */ /* 0x000fe20000000000 */
[----:B------:R-:W-:-:S02]  /*3050*/  UMOV UR25, 0x8100910 ;  /* 0x0810091000197882 */ /* 0x000fc40000000000 */
[----:B------:R-:W-:Y:S02]  /*3060*/  UIADD3 UR10, UPT, UPT, UR5, 0x8400, URZ ;  /* 0x00008400050a7890 */ /* 0x000fe4000fffe0ff */
[----:B------:R-:W-:Y:S02]  /*3070*/  UIADD3 UR11, UPT, UPT, UR5, 0x28400, URZ ;  /* 0x00028400050b7890 */ /* 0x000fe4000fffe0ff */
[----:B----4-:R-:W-:Y:S01]  /*3080*/  UIADD3 UR7, UPT, UPT, UR7, 0x1f, URZ ;  /* 0x0000001f07077890 */ /* 0x010fe2000fffe0ff */
[----:B-1----:R-:W1:Y:S01]  /*3090*/  LDS R0, [UR5+0x180] ;  /* 0x00018005ff007984 */ /* 0x002e620008000800 */
[----:B------:R-:W-:Y:S02]  /*30a0*/  USHF.R.U32.HI UR10, URZ, 0x4, UR10 ;  /* 0x00000004ff0a7899 */ /* 0x000fe4000801160a */
[----:B------:R-:W-:Y:S02]  /*30b0*/  USHF.R.S32.HI UR4, URZ, 0x1f, UR7 ;  /* 0x0000001fff047899 */ /* 0x000fe40008011407 */
[----:B------:R-:W-:-:S02]  /*30c0*/  USHF.R.U32.HI UR11, URZ, 0x4, UR11 ;  /* 0x00000004ff0b7899 */ /* 0x000fc4000801160b */
[----:B------:R-:W-:Y:S02]  /*30d0*/  ULEA.HI UR4, UR4, UR7, URZ, 0x5 ;  /* 0x0000000704047291 */ /* 0x000fe4000f8f28ff */
[----:B------:R-:W-:Y:S02]  /*30e0*/  ULOP3.LUT UR10, UR10, 0x3fff, URZ, 0xc0, !UPT ;  /* 0x00003fff0a0a7892 */ /* 0x000fe4000f8ec0ff */
[----:B------:R-:W-:Y:S02]  /*30f0*/  USHF.R.S32.HI UR4, URZ, 0x5, UR4 ;  /* 0x00000005ff047899 */ /* 0x000fe40008011404 */
[----:B------:R-:W-:Y:S02]  /*3100*/  ULOP3.LUT UR11, UR11, 0x3fff, URZ, 0xc0, !UPT ;  /* 0x00003fff0b0b7892 */ /* 0x000fe4000f8ec0ff */
[----:B------:R-:W-:Y:S01]  /*3110*/  UISETP.LT.AND UP0, UPT, UR4, 0x1, UPT ;  /* 0x000000010400788c */ /* 0x000fe2000bf01270 */
[----:B------:R-:W-:Y:S01]  /*3120*/  UMOV UR22, 0x0 ;  /* 0x0000000000167882 */ /* 0x000fe20000000000 */
[----:B------:R-:W-:-:S02]  /*3130*/  UMOV UR23, 0x8100910 ;  /* 0x0810091000177882 */ /* 0x000fc40000000000 */
[----:B------:R-:W-:Y:S02]  /*3140*/  USEL UR9, UR4, 0x1, !UP0 ;  /* 0x0000000104097887 */ /* 0x000fe4000c000000 */
[----:B------:R-:W-:Y:S02]  /*3150*/  ULOP3.LUT UR10, UR10, 0x10000, URZ, 0xfc, !UPT ;  /* 0x000100000a0a7892 */ /* 0x000fe4000f8efcff */
[----:B------:R-:W-:Y:S02]  /*3160*/  ULOP3.LUT UR11, UR11, 0x10000, URZ, 0xfc, !UPT ;  /* 0x000100000b0b7892 */ /* 0x000fe4000f8efcff */
[----:B------:R-:W-:Y:S02]  /*3170*/  UIADD3 UR9, UPT, UPT, -UR9, URZ, URZ ;  /* 0x000000ff09097290 */ /* 0x000fe4000fffe1ff */
[----:B---3--:R-:W-:Y:S01]  /*3180*/  UISETP.GE.AND UP3, UPT, UR6, 0x1, UPT ;  /* 0x000000010600788c */ /* 0x008fe2000bf66270 */
[----:B------:R-:W-:Y:S01]  /*3190*/  UMOV UR20, 0x0 ;  /* 0x0000000000147882 */ /* 0x000fe20000000000 */
[----:B------:R-:W-:Y:S01]  /*31a0*/  UMOV UR21, 0x8100910 ;  /* 0x0810091000157882 */ /* 0x000fe20000000000 */
[----:B------:R-:W-:Y:S01]  /*31b0*/  UMOV UR18, 0x0 ;  /* 0x0000000000127882 */ /* 0x000fe20000000000 */
[----:B------:R-:W-:Y:S01]  /*31c0*/  UMOV UR19, 0x8100910 ;  /* 0x0810091000137882 */ /* 0x000fe20000000000 */
[----:B-1----:R-:W-:-:S15]  /*31d0*/  R2UR UR16, R0 ;  /* 0x00000000001072ca */ /* 0x002fde00000e0000 */
.L_x_63:
[----:B------:R-:W-:Y:S02]  /*31e0*/  LEA R0, R10, UR5, 0x3 ;  /* 0x000000050a007c11 */ /* 0x000fe4000f8e18ff */
[----:B------:R-:W-:Y:S02]  /*31f0*/  SHF.L.U32 R2, R9, 0x1f, RZ ;  /* 0x0000001f09027819 */ /* 0x000fe400000006ff */
[----:B------:R-:W-:Y:S01]  /*3200*/  PLOP3.LUT P0, PT, PT, PT, UP3, 0x80, 0x8 ;  /* 0x000000000008781c */ /* 0x000fe20003f0f038 */
[----:B------:R-:W-:Y:S01]  /*3210*/  VIADD R3, R0, 0xe0 ;  /* 0x000000e000037836 */ /* 0x000fe20000000000 */
[----:B-1----:R-:W1:Y:S02]  /*3220*/  SYNCS.PHASECHK.TRANS64.TRYWAIT P1, [R0+URZ+0xd0], R2 ;  /* 0x0000d002000075a7 */ /* 0x002e6400080211ff */
[----:B-1-3--:R-:W-:Y:S09]  /*3230*/  @!P1 BRA `(.L_x_57) ;  /* 0x0000004c00a09947 */ /* 0x00aff20003800000 */
.L_x_158:
[----:B------:R-:W-:Y:S01]  /*3240*/  LEA R4, R10, UR5, 0x4 ;  /* 0x000000050a047c11 */ /* 0x000fe2000f8e20ff */
[----:B------:R-:W-:Y:S01]  /*3250*/  @UP3 ULEA UR6, UR14, UR5, 0x3 ;  /* 0x000000050e063291 */ /* 0x000fe2000f8e18ff */
[----:B------:R-:W-:Y:S01]  /*3260*/  PLOP3.LUT P2, PT, PT, PT, PT, 0x80, 0x8 ;  /* 0x000000000008781c */ /* 0x000fe20003f4f070 */
[----:B------:R-:W-:Y:S01]  /*3270*/  ULEA UR7, UR15, UR5, 0x3 ;  /* 0x000000050f077291 */ /* 0x000fe2000f8e18ff */
[----:B------:R-:W-:Y:S01]  /*3280*/  PRMT R3, RZ, 0x654, R3 ;  /* 0x00000654ff037816 */ /* 0x000fe20000000003 */
[----:B------:R-:W-:Y:S01]  /*3290*/  ULEA UR8, UR15, UR16, 0x6 ;  /* 0x000000100f087291 */ /* 0x000fe2000f8e30ff */
[----:B------:R-:W2:Y:S01]  /*32a0*/  LDS.128 R4, [R4+0x160] ;  /* 0x0001600004047984 */ /* 0x000ea20000000c00 */
[----:B-1----:R-:W-:Y:S02]  /*32b0*/  @P0 SHF.L.U32 R2, R8, 0x1f, RZ ;  /* 0x0000001f08020819 */ /* 0x002fe400000006ff */
[----:B------:R-:W-:Y:S01]  /*32c0*/  SHF.L.U32 R0, R11, 0x1f, RZ ;  /* 0x0000001f0b007819 */ /* 0x000fe200000006ff */
[----:B------:R-:W-:Y:S01]  /*32d0*/  @!PT LDS RZ, [RZ] ;  /* 0x00000000fffff984 */ /* 0x000fe20000000800 */
[----:B------:R-:W-:Y:S01]  /*32e0*/  @!PT LDS RZ, [RZ] ;  /* 0x00000000fffff984 */ /* 0x000fe20000000800 */
[----:B------:R-:W-:Y:S01]  /*32f0*/  @!PT LDS RZ, [RZ] ;  /* 0x00000000fffff984 */ /* 0x000fe20000000800 */
[----:B------:R-:W-:Y:S01]  /*3300*/  @!PT LDS RZ, [RZ] ;  /* 0x00000000fffff984 */ /* 0x000fe20000000800 */
[----:B------:R1:W-:Y:S06]  /*3310*/  MEMBAR.ALL.CTA ;  /* 0x0000000000007992 */ /* 0x0003ec0000008000 */
[----:B-1----:R-:W1:Y:S02]  /*3320*/  FENCE.VIEW.ASYNC.S ;  /* 0x00000000000073c6 */ /* 0x002e640000000000 */
[----:B-1----:R1:W-:Y:S01]  /*3330*/  SYNCS.ARRIVE.TRANS64.RED.A1T0 RZ, [R3+URZ], RZ ;  /* 0x000000ff03ff79a7 */ /* 0x0023e200081004ff */
[----:B------:R1:W3:Y:S01]  /*3340*/  @P0 SYNCS.PHASECHK.TRANS64.TRYWAIT P2, [UR6], R2 ;  /* 0x00000002ff0005a7 */ /* 0x0002e20008041106 */
[----:B--2---:R-:W-:Y:S01]  /*3350*/  LOP3.LUT P1, RZ, R6, 0x1, RZ, 0xc0, !PT ;  /* 0x0000000106ff7812 */ /* 0x004fe2000782c0ff */
[----:B------:R-:W2:Y:S02]  /*3360*/  SYNCS.PHASECHK.TRANS64.TRYWAIT P0, [UR7+0x110], R0 ;  /* 0x00011000ff0075a7 */ /* 0x000ea40008001107 */
[----:B-123--:R-:W-:Y:S10]  /*3370*/  @!P0 BRA `(.L_x_58) ;  /* 0x0000004c00648947 */ /* 0x00eff40003800000 */
.L_x_160:
[----:B------:R-:W-:Y:S01]  /*3380*/  IADD3 R10, PT, PT, R10, 0x1, RZ ;  /* 0x000000010a0a7810 */ /* 0x000fe20007ffe0ff */
[----:B------:R-:W-:Y:S06]  /*3390*/  BRA.U !UP3, `(.L_x_59) ;  /* 0x000000010bc07547 */ /* 0x000fec000b800000 */
[----:B------:R-:W-:Y:S01]  /*33a0*/  UPLOP3.LUT UP4, UPT, UPT, UPT, UPT, 0x40, 0x4 ;  /* 0x000000000004789c */ /* 0x000fe20003f8e870 */
[----:B------:R-:W-:Y:S01]  /*33b0*/  UMOV UR13, UR9 ;  /* 0x00000009000d7c82 */ /* 0x000fe20008000000 */
[----:B------:R-:W-:Y:S01]  /*33c0*/  UMOV UR12, UR4 ;  /* 0x00000004000c7c82 */ /* 0x000fe20008000000 */
[----:B------:R-:W-:-:S08]  /*33d0*/  UMOV UR17, UR14 ;  /* 0x0000000e00117c82 */ /* 0x000fd00008000000 */
.L_x_62:
[----:B------:R-:W-:Y:S02]  /*33e0*/  UIADD3 UR13, UPT, UPT, UR13, 0x1, URZ ;  /* 0x000000010d0d7890 */ /* 0x000fe4000fffe0ff */
[----:B--2---:R-:W-:Y:S02]  /*33f0*/  ULEA UR6, UR17, UR5, 0x3 ;  /* 0x0000000511067291 */ /* 0x004fe4000f8e18ff */
[----:B------:R-:W-:Y:S01]  /*3400*/  UISETP.NE.AND UP0, UPT, UR13, URZ, UPT ;  /* 0x000000ff0d00728c */ /* 0x000fe2000bf05270 */
[----:B---3--:R-:W-:Y:S10]  /*3410*/  @P2 BRA `(.L_x_60) ;  /* 0x00000000000c2947 */ /* 0x008ff40003800000 */
[----:B-1----:R-:W-:Y:S04]  /*3420*/  SHF.L.U32 R2, R8, 0x1f, RZ ;  /* 0x0000001f08027819 */ /* 0x002fe800000006ff */
[----:B------:R-:W1:Y:S02]  /*3430*/  SYNCS.PHASECHK.TRANS64.TRYWAIT P0, [UR6], R2 ;  /* 0x00000002ff0075a7 */ /* 0x000e640008001106 */
[----:B-1----:R-:W-:Y:S05]  /*3440*/  @!P0 BRA `(.L_x_61) ;  /* 0x0000004c00488947 */ /* 0x002fea0003800000 */
.L_x_60:
[----:B------:R-:W-:Y:S01]  /*3450*/  UISETP.NE.AND UP1, UPT, UR12, 0x1, UPT ;  /* 0x000000010c00788c */ /* 0x000fe2000bf25270 */
[----:B------:R-:W-:Y:S01]  /*3460*/  PLOP3.LUT P2, PT, PT, PT, PT, 0x80, 0x8 ;  /* 0x000000000008781c */ /* 0x000fe20003f4f070 */
[----:B------:R-:W-:Y:S02]  /*3470*/  UIADD3 UR14, UPT, UPT, UR17, 0x1, URZ ;  /* 0x00000001110e7890 */ /* 0x000fe4000fffe0ff */
[----:B------:R-:W-:Y:S02]  /*3480*/  ULEA UR28, UR17, UR11, 0x9 ;  /* 0x0000000b111c7291 */ /* 0x000fe4000f8e48ff */
[----:B------:R-:W-:Y:S01]  /*3490*/  UISETP.NE.AND UP2, UPT, UR14, 0x8, UPT ;  /* 0x000000080e00788c */ /* 0x000fe2000bf45270 */
[----:B------:R-:W-:Y:S01]  /*34a0*/  PLOP3.LUT P0, PT, PT, PT, UP1, 0x80, 0x8 ;  /* 0x000000000008781c */ /* 0x000fe20003f0f018 */
[----:B------:R-:W-:Y:S02]  /*34b0*/  UIADD3 UR40, UPT, UPT, UR28, 0x2, URZ ;  /* 0x000000021c287890 */ /* 0x000fe4000fffe0ff */
[----:B------:R-:W-:Y:S02]  /*34c0*/  USEL UR27, URZ, 0x1, UP2 ;  /* 0x00000001ff1b7887 */ /* 0x000fe40009000000 */
[----:B------:R-:W-:Y:S02]  /*34d0*/  USEL UR14, UR14, URZ, UP2 ;  /* 0x000000ff0e0e7287 */ /* 0x000fe40009000000 */
[----:B------:R-:W-:Y:S02]  /*34e0*/  UIADD3 UR36, UPT, UPT, UR28, 0x4, URZ ;  /* 0x000000041c247890 */ /* 0x000fe4000fffe0ff */
[----:B------:R-:W-:Y:S01]  /*34f0*/  @UP1 ULEA UR26, UR14, UR5, 0x3 ;  /* 0x000000050e1a1291 */ /* 0x000fe2000f8e18ff */
[----:B------:R-:W-:Y:S01]  /*3500*/  LOP3.LUT R8, R8, UR27, RZ, 0x3c, !PT ;  /* 0x0000001b08087c12 */ /* 0x000fe2000f8e3cff */
[----:B------:R-:W-:Y:S02]  /*3510*/  UIADD3 UR32, UPT, UPT, UR28, 0x6, URZ ;  /* 0x000000061c207890 */ /* 0x000fe4000fffe0ff */
[----:B------:R-:W-:Y:S01]  /*3520*/  UIADD3 UR6, UPT, UPT, UR6, 0x40, URZ ;  /* 0x0000004006067890 */ /* 0x000fe2000fffe0ff */
[----:B-1----:R-:W-:Y:S01]  /*3530*/  @P0 SHF.L.U32 R0, R8, 0x1f, RZ ;  /* 0x0000001f08000819 */ /* 0x002fe200000006ff */
[----:B------:R-:W-:Y:S01]  /*3540*/  UIADD3 UR12, UPT, UPT, UR12, -0x1, URZ ;  /* 0xffffffff0c0c7890 */ /* 0x000fe2000fffe0ff */
[----:B------:R-:W-:Y:S02]  /*3550*/  UMOV UR29, 0x40004040 ;  /* 0x40004040001d7882 */ /* 0x000fe40000000000 */
[----:B------:R2:W3:Y:S01]  /*3560*/  @P0 SYNCS.PHASECHK.TRANS64.TRYWAIT P2, [UR26], R0 ;  /* 0x00000000ff0005a7 */ /* 0x0004e2000804111a */
[----:B------:R-:W-:Y:S01]  /*3570*/  ULEA UR26, UR17, UR10, 0xa ;  /* 0x0000000a111a7291 */ /* 0x000fe2000f8e50ff */
[----:B------:R-:W-:Y:S01]  /*3580*/  UMOV UR27, 0x40004040 ;  /* 0x40004040001b7882 */ /* 0x000fe20000000000 */
[----:B------:R-:W-:Y:S02]  /*3590*/  UMOV UR41, 0x40004040 ;  /* 0x4000404000297882 */ /* 0x000fe40000000000 */
[----:B------:R-:W-:Y:S02]  /*35a0*/  UIADD3 UR38, UPT, UPT, UR26, 0x2, URZ ;  /* 0x000000021a267890 */ /* 0x000fe4000fffe0ff */
[----:B------:R-:W-:Y:S02]  /*35b0*/  UIADD3 UR34, UPT, UPT, UR26, 0x4, URZ ;  /* 0x000000041a227890 */ /* 0x000fe4000fffe0ff */
[----:B------:R-:W-:Y:S01]  /*35c0*/  UIADD3 UR30, UPT, UPT, UR26, 0x6, URZ ;  /* 0x000000061a1e7890 */ /* 0x000fe2000fffe0ff */
[----:B------:R2:W-:Y:S01]  /*35d0*/  UTCHMMA gdesc[UR26], gdesc[UR28], tmem[UR8], tmem[UR24], idesc[UR25], UP4 ;  /* 0x00ff181c1a0075ea */ /* 0x0005e2000a000008 */
[----:B------:R-:W-:Y:S01]  /*35e0*/  UPLOP3.LUT UP4, UPT, UPT, UPT, UPT, 0x80, 0x8 ;  /* 0x000000000008789c */ /* 0x000fe20003f8f070 */
[----:B------:R-:W-:Y:S01]  /*35f0*/  UMOV UR39, 0x40004040 ;  /* 0x4000404000277882 */ /* 0x000fe20000000000 */
[----:B------:R-:W-:Y:S01]  /*3600*/  UMOV UR37, 0x40004040 ;  /* 0x4000404000257882 */ /* 0x000fe20000000000 */
[----:B------:R2:W-:Y:S01]  /*3610*/  UTCHMMA gdesc[UR38], gdesc[UR40], tmem[UR8], tmem[UR22], idesc[UR23], UPT ;  /* 0x00ff1628260075ea */ /* 0x0005e2000b800008 */
[----:B------:R-:W-:Y:S01]  /*3620*/  UMOV UR35, 0x40004040 ;  /* 0x4000404000237882 */ /* 0x000fe20000000000 */
[----:B------:R-:W-:Y:S01]  /*3630*/  UMOV UR33, 0x40004040 ;  /* 0x4000404000217882 */ /* 0x000fe20000000000 */
[----:B------:R-:W-:Y:S01]  /*3640*/  UMOV UR31, 0x40004040 ;  /* 0x40004040001f7882 */ /* 0x000fe20000000000 */
[----:B------:R2:W-:Y:S01]  /*3650*/  UTCHMMA gdesc[UR34], gdesc[UR36], tmem[UR8], tmem[UR20], idesc[UR21], UPT ;  /* 0x00ff1424220075ea */ /* 0x0005e2000b800008 */
[----:B------:R2:W-:Y:S01]  /*3660*/  UTCHMMA gdesc[UR30], gdesc[UR32], tmem[UR8], tmem[UR18], idesc[UR19], UPT ;  /* 0x00ff12201e0075ea */ /* 0x0005e2000b800008 */
[----:B------:R2:W-:Y:S01]  /*3670*/  UTCBAR [UR6], URZ ;  /* 0x000000ff060073e9 */ /* 0x0005e200080000ff */
[----:B------:R-:W-:Y:S01]  /*3680*/  UMOV UR17, UR14 ;  /* 0x0000000e00117c82 */ /* 0x000fe20008000000 */
[----:B------:R-:W-:Y:S05]  /*3690*/  BRA.U UP0, `(.L_x_62) ;  /* 0xfffffffd00507547 */ /* 0x000fea000b83ffff */
.L_x_59:
[----:B------:R-:W-:Y:S01]  /*36a0*/  UIADD3 UR15, UPT, UPT, UR15, 0x1, URZ ;  /* 0x000000010f0f7890 */ /* 0x000fe2000fffe0ff */
[C---:B------:R-:W-:Y:S01]  /*36b0*/  ISETP.NE.AND P0, PT, R10.reuse, 0x2, PT ;  /* 0x000000020a00780c */ /* 0x040fe20003f05270 */
[----:B------:R-:W-:Y:S02]  /*36c0*/  UIADD3 UR7, UPT, UPT, UR7, 0xf0, URZ ;  /* 0x000000f007077890 */ /* 0x000fe4000fffe0ff */
[----:B------:R-:W-:Y:S01]  /*36d0*/  UISETP.NE.AND UP0, UPT, UR15, 0x4, UPT ;  /* 0x000000040f00788c */ /* 0x000fe2000bf05270 */
[----:B-12---:R-:W-:Y:S02]  /*36e0*/  SEL R0, RZ, 0x1, P0 ;  /* 0x00000001ff007807 */ /* 0x006fe40000000000 */
[----:B------:R-:W-:Y:S01]  /*36f0*/  SEL R10, R10, RZ, P0 ;  /* 0x000000ff0a0a7207 */ /* 0x000fe20000000000 */
[----:B------:R-:W-:Y:S01]  /*3700*/  USEL UR6, URZ, 0x1, UP0 ;  /* 0x00000001ff067887 */ /* 0x000fe20008000000 */
[----:B------:R-:W-:Y:S01]  /*3710*/  LOP3.LUT R9, R9, R0, RZ, 0x3c, !PT ;  /* 0x0000000009097212 */ /* 0x000fe200078e3cff */
[----:B------:R-:W-:Y:S01]  /*3720*/  USEL UR15, UR15, URZ, UP0 ;  /* 0x000000ff0f0f7287 */ /* 0x000fe20008000000 */
[----:B------:R1:W-:Y:S03]  /*3730*/  UTCBAR [UR7], URZ ;  /* 0x000000ff070073e9 */ /* 0x0003e600080000ff */
[----:B------:R-:W-:Y:S01]  /*3740*/  LOP3.LUT R11, R11, UR6, RZ, 0x3c, !PT ;  /* 0x000000060b0b7c12 */ /* 0x000fe2000f8e3cff */
[----:B------:R-:W-:Y:S07]  /*3750*/  @P1 BRA `(.L_x_63) ;  /* 0xfffffff800a01947 */ /* 0x000fee000383ffff */
[----:B------:R-:W2:Y:S01]  /*3760*/  S2UR UR4, SR_CgaCtaId ;  /* 0x00000000000479c3 */ /* 0x000ea20000008800 */
[----:B------:R-:W-:Y:S01]  /*3770*/  ELECT P0, URZ, PT ;  /* 0x0000000000ff782f */ /* 0x000fe20003800000 */
[----:B------:R-:W-:Y:S01]  /*3780*/  IMAD.MOV.U32 R0, RZ, RZ, 0x1 ;  /* 0x00000001ff007424 */ /* 0x000fe200078e00ff */
[----:B------:R-:W-:Y:S01]  /*3790*/  UIADD3 UR5, UPT, UPT, UR5, 0x110, URZ ;  /* 0x0000011005057890 */ /* 0x000fe2000fffe0ff */
[----:B------:R-:W-:Y:S01]  /*37a0*/  SHF.L.U32 R2, R11, 0x1f, RZ ;  /* 0x0000001f0b027819 */ /* 0x000fe200000006ff */
[----:B------:R-:W-:-:S03]  /*37b0*/  UMOV UR6, 0x40 ;  /* 0x0000004000067882 */ /* 0x000fc60000000000 */
[----:B------:R-:W-:Y:S01]  /*37c0*/  UVIRTCOUNT.DEALLOC.SMPOOL 0x80 ;  /* 0x000000800000784c */ /* 0x000fe20000000000 */
[----:B--2---:R-:W-:Y:S02]  /*37d0*/  ULEA UR4, UR4, UR6, 0x18 ;  /* 0x0000000604047291 */ /* 0x004fe4000f8ec0ff */
[----:B------:R-:W-:-:S07]  /*37e0*/  ULEA UR6, UR15, UR5, 0x3 ;  /* 0x000000050f067291 */ /* 0x000fce000f8e18ff */
[----:B------:R2:W-:Y:S02]  /*37f0*/  @P0 STS.U8 [UR4+0x1c], R0 ;  /* 0x00001c00ff000988 */ /* 0x0005e40008000004 */
[----:B------:R-:W4:Y:S02]  /*3800*/  SYNCS.PHASECHK.TRANS64.TRYWAIT P0, [UR6], R2 ;  /* 0x00000002ff0075a7 */ /* 0x000f240008001106 */
[----:B--2-4-:R-:W-:Y:S05]  /*3810*/  @!P0 BRA `(.L_x_64) ;  /* 0x00000048006c8947 */ /* 0x014fea0003800000 */
.L_x_163:
[----:B-1----:R-:W-:-:S04]  /*3820*/  UIADD3 UR7, UPT, UPT, UR15, 0x1, URZ ;  /* 0x000000010f077890 */ /* 0x002fc8000fffe0ff */
[----:B------:R-:W-:-:S04]  /*3830*/  UISETP.NE.AND UP0, UPT, UR7, 0x4, UPT ;  /* 0x000000040700788c */ /* 0x000fc8000bf05270 */
[----:B------:R-:W-:Y:S02]  /*3840*/  USEL UR8, URZ, 0x1, UP0 ;  /* 0x00000001ff087887 */ /* 0x000fe40008000000 */
[----:B------:R-:W-:-:S04]  /*3850*/  USEL UR7, UR7, URZ, UP0 ;  /* 0x000000ff07077287 */ /* 0x000fc80008000000 */
[----:B------:R-:W-:Y:S01]  /*3860*/  ULEA UR6, UR7, UR5, 0x3 ;  /* 0x0000000507067291 */ /* 0x000fe2000f8e18ff */
[----:B--2---:R-:W-:-:S04]  /*3870*/  LOP3.LUT R2, R11, UR8, RZ, 0x3c, !PT ;  /* 0x000000080b027c12 */ /* 0x004fc8000f8e3cff */
[----:B------:R-:W-:-:S04]  /*3880*/  SHF.L.U32 R3, R2, 0x1f, RZ ;  /* 0x0000001f02037819 */ /* 0x000fc800000006ff */
[----:B------:R-:W1:Y:S02]  /*3890*/  SYNCS.PHASECHK.TRANS64.TRYWAIT P0, [UR6], R3 ;  /* 0x00000003ff0075a7 */ /* 0x000e640008001106 */
[----:B-1----:R-:W-:Y:S05]  /*38a0*/  @!P0 BRA `(.L_x_65) ;  /* 0x0000004800608947 */ /* 0x002fea0003800000 */
.L_x_165:
        /* <DEDUP_REMOVED lines=9> */
.L_x_167:
[----:B------:R-:W-:-:S04]  /*3940*/  UIADD3 UR7, UPT, UPT, UR7, 0x1, URZ ;  /* 0x0000000107077890 */ /* 0x000fc8000fffe0ff */
[----:B------:R-:W-:-:S04]  /*3950*/  UISETP.NE.AND UP0, UPT, UR7, 0x4, UPT ;  /* 0x000000040700788c */ /* 0x000fc8000bf05270 */
[----:B------:R-:W-:Y:S02]  /*3960*/  USEL UR6, URZ, 0x1, UP0 ;  /* 0x00000001ff067887 */ /* 0x000fe40008000000 */
[----:B------:R-:W-:-:S04]  /*3970*/  USEL UR7, UR7, URZ, UP0 ;  /* 0x000000ff07077287 */ /* 0x000fc80008000000 */
[----:B------:R-:W-:Y:S01]  /*3980*/  ULEA UR7, UR7, UR5, 0x3 ;  /* 0x0000000507077291 */ /* 0x000fe2000f8e18ff */
[----:B------:R-:W-:-:S04]  /*3990*/  LOP3.LUT R2, R2, UR6, RZ, 0x3c, !PT ;  /* 0x0000000602027c12 */ /* 0x000fc8000f8e3cff */
[----:B------:R-:W-:-:S04]  /*39a0*/  SHF.L.U32 R2, R2, 0x1f, RZ ;  /* 0x0000001f02027819 */ /* 0x000fc800000006ff */
[----:B------:R-:W2:Y:S02]  /*39b0*/  SYNCS.PHASECHK.TRANS64.TRYWAIT P0, [UR7], R2 ;  /* 0x00000002ff0075a7 */ /* 0x000ea40008001107 */
[----:B--2---:R-:W-:Y:S05]  /*39c0*/  @!P0 BRA `(.L_x_67) ;  /* 0x0000004800488947 */ /* 0x004fea0003800000 */
.L_x_169:
[----:B------:R-:W-:Y:S01]  /*39d0*/  NOP ;  /* 0x0000000000007918 */ /* 0x000fe20000000000 */
[----:B-1----:R-:W1:Y:S01]  /*39e0*/  LDS R0, [UR4+0x14] ;  /* 0x00001404ff007984 */ /* 0x002e620008000800 */
[----:B------:R-:W-:Y:S01]  /*39f0*/  ULOP3.LUT UR6, UR16, 0xffff, URZ, 0xc0, !UPT ;  /* 0x0000ffff10067892 */ /* 0x000fe2000f8ec0ff */
[----:B------:R-:W-:Y:S01]  /*3a00*/  UMOV UR8, 0xffff ;  /* 0x0000ffff00087882 */ /* 0x000fe20000000000 */
[----:B------:R-:W-:Y:S02]  /*3a10*/  UMOV UR5, 0x1 ;  /* 0x0000000100057882 */ /* 0x000fe40000000000 */
[----:B------:R-:W-:-:S04]  /*3a20*/  USHF.R.U32.HI UR6, URZ, 0x5, UR6 ;  /* 0x00000005ff067899 */ /* 0x000fc80008011606 */
[----:B------:R-:W-:Y:S02]  /*3a30*/  USHF.L.U32 UR8, UR8, UR6, URZ ;  /* 0x0000000608087299 */ /* 0x000fe400080006ff */
[----:B------:R-:W-:-:S04]  /*3a40*/  USHF.L.U32 UR5, UR5, UR6, URZ ;  /* 0x0000000605057299 */ /* 0x000fc800080006ff */
[----:B-1----:R-:W-:-:S04]  /*3a50*/  LOP3.LUT R0, R0, UR8, RZ, 0xc0, !PT ;  /* 0x0000000800007c12 */ /* 0x002fc8000f8ec0ff */
[----:B------:R-:W-:-:S13]  /*3a60*/  ISETP.NE.AND P0, PT, R0, UR8, PT ;  /* 0x0000000800007c0c */ /* 0x000fda000bf05270 */
[----:B------:R-:W-:Y:S05]  /*3a70*/  @P0 BRA `(.L_x_68) ;  /* 0x0000000000580947 */ /* 0x000fea0003800000 */
[----:B------:R-:W1:Y:S02]  /*3a80*/  LDS R0, [UR4+0x18] ;  /* 0x00001804ff007984 */ /* 0x000e640008000800 */
[----:B-1----:R-:W-:-:S04]  /*3a90*/  LOP3.LUT R0, R0, UR5, RZ, 0xc0, !PT ;  /* 0x0000000500007c12 */ /* 0x002fc8000f8ec0ff */
[----:B------:R-:W-:-:S13]  /*3aa0*/  ISETP.NE.AND P0, PT, R0, UR5, PT ;  /* 0x0000000500007c0c */ /* 0x000fda000bf05270 */
[----:B------:R-:W-:Y:S05]  /*3ab0*/  @P0 BRA `(.L_x_69) ;  /* 0x00000000003c0947 */ /* 0x000fea0003800000 */
[----:B------:R-:W1:Y:S01]  /*3ac0*/  S2R R2, SR_LANEID ;  /* 0x0000000000027919 */ /* 0x000e620000000000 */
[----:B------:R-:W-:Y:S01]  /*3ad0*/  ULOP3.LUT UR8, URZ, UR8, URZ, 0x33, !UPT ;  /* 0x00000008ff087292 */ /* 0x000fe2000f8e33ff */
[----:B------:R-:W-:Y:S02]  /*3ae0*/  VOTEU.ANY UR7, UPT, PT ;  /* 0x0000000000077886 */ /* 0x000fe400038e0100 */
[----:B------:R-:W-:-:S03]  /*3af0*/  UFLO.U32 UR7, UR7 ;  /* 0x00000007000772bd */ /* 0x000fc600080e0000 */
[----:B------:R-:W-:-:S04]  /*3b00*/  IMAD.U32 R0, RZ, RZ, UR8 ;  /* 0x00000008ff007e24 */ /* 0x000fc8000f8e00ff */
[----:B------:R2:W4:Y:S02]  /*3b10*/  REDUX UR6, R0 ;  /* 0x00000000000673c4 */ /* 0x0005240000000000 */
[----:B------:R1:W-:Y:S02]  /*3b20*/  UTCATOMSWS.AND URZ, UR8 ;  /* 0x0000000800ff79e3 */ /* 0x0003e40008000000 */
[----:B-1----:R-:W-:Y:S02]  /*3b30*/  ISETP.EQ.U32.AND P0, PT, R2, UR7, PT ;  /* 0x0000000702007c0c */ /* 0x002fe4000bf02070 */
[----:B--2---:R-:W-:Y:S02]  /*3b40*/  LOP3.LUT R0, RZ, UR5, RZ, 0x33, !PT ;  /* 0x00000005ff007c12 */ /* 0x004fe4000f8e33ff */
[----:B----4-:R-:W-:Y:S02]  /*3b50*/  MOV R2, UR6 ;  /* 0x0000000600027c02 */ /* 0x010fe40008000f00 */
[----:B------:R-:W1:Y:S07]  /*3b60*/  REDUX UR5, R0 ;  /* 0x00000000000573c4 */ /* 0x000e6e0000000000 */
[----:B------:R2:W-:Y:S01]  /*3b70*/  @P0 ATOMS.AND RZ, [UR4+0x14], R2 ;  /* 0x00001402ffff098c */ /* 0x0005e2000a800004 */
[----:B-1----:R-:W-:-:S05]  /*3b80*/  IMAD.U32 R0, RZ, RZ, UR5 ;  /* 0x00000005ff007e24 */ /* 0x002fca000f8e00ff */
[----:B------:R2:W-:Y:S01]  /*3b90*/  @P0 ATOMS.AND RZ, [UR4+0x18], R0 ;  /* 0x00001800ffff098c */ /* 0x0005e2000a800004 */
[----:B------:R-:W-:Y:S05]  /*3ba0*/  BRA `(.L_x_70) ;  /* 0x0000000000147947 */ /* 0x000fea0003800000 */
.L_x_69:
[----:B------:R-:W-:Y:S02]  /*3bb0*/  MOV R2, 0x3bd0 ;  /* 0x00003bd000027802 */ /* 0x000fe40000000f00 */
[----:B---3-5:R-:W-:Y:S05]  /*3bc0*/  CALL.REL.NOINC `($__internal_0_$__cuda_sm10x_tcgen05_guardrail_trap_col_being_dealloced_not_returned_by_alloc) ;  /* 0x0000004c00307944 */ /* 0x028fea0003c00000 */
[----:B------:R-:W-:Y:S05]  /*3bd0*/  BRA `(.L_x_70) ;  /* 0x0000000000087947 */ /* 0x000fea0003800000 */
.L_x_68:
[----:B------:R-:W-:Y:S02]  /*3be0*/  MOV R2, 0x3c00 ;  /* 0x00003c0000027802 */ /* 0x000fe40000000f00 */
[----:B---3-5:R-:W-:Y:S05]  /*3bf0*/  CALL.REL.NOINC `($__internal_2_$__cuda_sm10x_tcgen05_guardrail_trap_unallocated_columns_being_dealloced) ;  /* 0x0000004c003c7944 */ /* 0x028fea0003c00000 */
.L_x_70:
[----:B------:R-:W-:Y:S01]  /*3c00*/  NOP ;  /* 0x0000000000007918 */ /* 0x000fe20000000000 */
[----:B------:R-:W-:Y:S05]  /*3c10*/  EXIT ;  /* 0x000000000000794d */ /* 0x000fea0003800000 */
.L_x_52:
[----:B------:R-:W-:-:S09]  /*3c20*/  UISETP.NE.OR UP2, UPT, UR8, 0x3, !UP2 ;  /* 0x000000030800788c */ /* 0x000fd2000d745670 */
[----:B------:R-:W-:Y:S05]  /*3c30*/  BRA.U UP2, `(.L_x_71) ;  /* 0x0000001102047547 */ /* 0x000fea000b800000 */
[----:B------:R-:W1:Y:S01]  /*3c40*/  LDC R0, c[0x0][0xb30] ;  /* 0x0002cc00ff007b82 */ /* 0x000e620000000800 */
[----:B------:R-:W2:Y:S01]  /*3c50*/  LDCU.64 UR8, c[0x0][0x888] ;  /* 0x00011100ff0877ac */ /* 0x000ea20008000a00 */
[----:B------:R-:W-:Y:S01]  /*3c60*/  IMAD.MOV.U32 R30, RZ, RZ, 0x1 ;  /* 0x00000001ff1e7424 */ /* 0x000fe200078e00ff */
[----:B------:R-:W-:Y:S01]  /*3c70*/  CS2R R28, SRZ ;  /* 0x00000000001c7805 */ /* 0x000fe2000001ff00 */
[----:B------:R-:W-:Y:S01]  /*3c80*/  IMAD.MOV.U32 R25, RZ, RZ, 0x2000 ;  /* 0x00002000ff197424 */ /* 0x000fe200078e00ff */
[----:B------:R-:W4:Y:S03]  /*3c90*/  LDCU.64 UR4, c[0x0][0x890] ;  /* 0x00011200ff0477ac */ /* 0x000f260008000a00 */
[----:B------:R-:W3:Y:S01]  /*3ca0*/  LDC R24, c[0x0][0x370] ;  /* 0x0000dc00ff187b82 */ /* 0x000ee20000000800 */
[----:B------:R-:W-:Y:S01]  /*3cb0*/  UMOV UR7, 0x400 ;  /* 0x0000040000077882 */ /* 0x000fe20000000000 */
[----:B------:R-:W-:-:S02]  /*3cc0*/  UPLOP3.LUT UP1, UPT, UPT, UPT, UPT, 0x40, 0x4 ;  /* 0x000000000004789c */ /* 0x000fc40003f2e870 */
[----:B------:R-:W-:-:S04]  /*3cd0*/  ULEA UR7, UR37, UR7, 0x18 ;  /* 0x0000000725077291 */ /* 0x000fc8000f8ec0ff */
[----:B------:R-:W3:Y:S01]  /*3ce0*/  LDC R3, c[0x0][0xb0c] ;  /* 0x0002c300ff037b82 */ /* 0x000ee20000000800 */
[----:B------:R-:W-:Y:S02]  /*3cf0*/  UIADD3 UR13, UPT, UPT, UR7, 0x98, URZ ;  /* 0x00000098070d7890 */ /* 0x000fe4000fffe0ff */
[----:B--2---:R-:W-:Y:S02]  /*3d00*/  UISETP.NE.U32.AND UP2, UPT, UR8, URZ, UPT ;  /* 0x000000ff0800728c */ /* 0x004fe4000bf45070 */
[----:B------:R-:W-:Y:S02]  /*3d10*/  UIADD3 UR33, UPT, UPT, UR7, 0x80, URZ ;  /* 0x0000008007217890 */ /* 0x000fe4000fffe0ff */
[----:B----4-:R-:W-:Y:S01]  /*3d20*/  UISETP.NE.U32.AND UP3, UPT, UR4, URZ, UPT ;  /* 0x000000ff0400728c */ /* 0x010fe2000bf65070 */
[----:B------:R-:W2:Y:S01]  /*3d30*/  LDC R18, c[0x0][0xb20] ;  /* 0x0002c800ff127b82 */ /* 0x000ea20000000800 */
[----:B-1----:R-:W-:Y:S01]  /*3d40*/  ISETP.NE.AND P1, PT, R0, 0x1, PT ;  /* 0x000000010000780c */ /* 0x002fe20003f25270 */
[----:B------:R-:W-:-:S02]  /*3d50*/  UISETP.NE.AND.EX UP2, UPT, UR9, URZ, UPT, UP2 ;  /* 0x000000ff0900728c */ /* 0x000fc4000bf45320 */
[----:B------:R-:W-:Y:S02]  /*3d60*/  UIADD3 UR25, UPT, UPT, UR7, 0x88, URZ ;  /* 0x0000008807197890 */ /* 0x000fe4000fffe0ff */
[----:B------:R-:W-:Y:S02]  /*3d70*/  UIADD3 UR17, UPT, UPT, UR7, 0x90, URZ ;  /* 0x0000009007117890 */ /* 0x000fe4000fffe0ff */
[----:B-----5:R-:W1:Y:S01]  /*3d80*/  LDC.64 R32, c[0x0][0x348] ;  /* 0x0000d200ff207b82 */ /* 0x020e620000000a00 */
[----:B------:R-:W-:Y:S02]  /*3d90*/  UPRMT UR13, UR37, 0x654, UR13 ;  /* 0x00000654250d7896 */ /* 0x000fe4000800000d */
[----:B------:R-:W-:-:S05]  /*3da0*/  UISETP.NE.AND.EX UP3, UPT, UR5, URZ, UPT, UP3 ;  /* 0x000000ff0500728c */ /* 0x000fca000bf65330 */
[----:B------:R-:W4:Y:S08]  /*3db0*/  LDC.64 R16, c[0x0][0xb10] ;  /* 0x0002c400ff107b82 */ /* 0x000f300000000a00 */
[----:B------:R-:W1:Y:S08]  /*3dc0*/  LDC.64 R6, c[0x0][0xb18] ;  /* 0x0002c600ff067b82 */ /* 0x000e700000000a00 */
[----:B------:R-:W1:Y:S08]  /*3dd0*/  LDC.64 R4, c[0x0][0xb28] ;  /* 0x0002ca00ff047b82 */ /* 0x000e700000000a00 */
[----:B--23--:R-:W1:Y:S02]  /*3de0*/  LDC R19, c[0x0][0x374] ;  /* 0x0000dd00ff137b82 */ /* 0x00ce640000000800 */
.L_x_82:
[C---:B------:R-:W-:Y:S02]  /*3df0*/  LEA R0, R29.reuse, UR7, 0x3 ;  /* 0x000000071d007c11 */ /* 0x040fe4000f8e18ff */
[----:B------:R-:W-:Y:S02]  /*3e00*/  SHF.L.U32 R2, R28, 0x1f, RZ ;  /* 0x0000001f1c027819 */ /* 0x000fe400000006ff */
[----:B------:R-:W-:Y:S02]  /*3e10*/  LEA R20, R29, UR7, 0x4 ;  /* 0x000000071d147c11 */ /* 0x000fe4000f8e20ff */
[----:B--2---:R-:W2:Y:S02]  /*3e20*/  SYNCS.PHASECHK.TRANS64.TRYWAIT P0, [R0+URZ+0xd0], R2 ;  /* 0x0000d002000075a7 */ /* 0x004ea400080011ff */
[----:B--2---:R-:W-:Y:S05]  /*3e30*/  @!P0 BRA `(.L_x_72) ;  /* 0x0000004400448947 */ /* 0x004fea0003800000 */
.L_x_170:
[----:B------:R-:W-:Y:S01]  /*3e40*/  ISETP.GE.AND P0, PT, R26, 0x1, PT ;  /* 0x000000011a00780c */ /* 0x000fe20003f06270 */
[----:B------:R-:W3:Y:S01]  /*3e50*/  LDS.128 R20, [R20+0x160] ;  /* 0x0001600014147984 */ /* 0x000ee20000000c00 */
[----:B--2---:R-:W-:Y:S01]  /*3e60*/  VIADD R0, R0, 0xe0 ;  /* 0x000000e000007836 */ /* 0x004fe20000000000 */
[----:B------:R-:W-:Y:S01]  /*3e70*/  @!PT LDS RZ, [RZ] ;  /* 0x00000000fffff984 */ /* 0x000fe20000000800 */
[----:B------:R-:W-:Y:S01]  /*3e80*/  @!PT LDS RZ, [RZ] ;  /* 0x00000000fffff984 */ /* 0x000fe20000000800 */
[----:B------:R-:W-:Y:S01]  /*3e90*/  @!PT LDS RZ, [RZ] ;  /* 0x00000000fffff984 */ /* 0x000fe20000000800 */
[----:B------:R-:W-:Y:S01]  /*3ea0*/  @!PT LDS RZ, [RZ] ;  /* 0x00000000fffff984 */ /* 0x000fe20000000800 */
[----:B------:R2:W-:Y:S06]  /*3eb0*/  MEMBAR.ALL.CTA ;  /* 0x0000000000007992 */ /* 0x0005ec0000008000 */
[----:B--2---:R-:W2:Y:S01]  /*3ec0*/  FENCE.VIEW.ASYNC.S ;  /* 0x00000000000073c6 */ /* 0x004ea20000000000 */
[----:B------:R-:W-:Y:S04]  /*3ed0*/  PRMT R0, RZ, 0x654, R0 ;  /* 0x00000654ff007816 */ /* 0x000fe80000000000 */
[----:B--2---:R2:W-:Y:S01]  /*3ee0*/  SYNCS.ARRIVE.TRANS64.RED.A1T0 RZ, [R0+URZ], RZ ;  /* 0x000000ff00ff79a7 */ /* 0x0045e200081004ff */
[----:B---3--:R-:W-:Y:S11]  /*3ef0*/  LOP3.LUT P3, RZ, R22, 0x1, RZ, 0xc0, !PT ;  /* 0x0000000116ff7812 */ /* 0x008ff6000786c0ff */
[----:B------:R-:W-:Y:S02]  /*3f00*/  @!UPT UIADD3 URZ, UPT, UPT, URZ, URZ, URZ ;  /* 0x000000fffffff290 */ /* 0x000fe4000fffe0ff */
[----:B------:R-:W-:Y:S02]  /*3f10*/  @P3 MOV R11, R20 ;  /* 0x00000014000b3202 */ /* 0x000fe40000000f00 */
[----:B------:R-:W-:Y:S01]  /*3f20*/  @P3 LOP3.LUT R10, R21, 0xffff, RZ, 0xc0, !PT ;  /* 0x0000ffff150a3812 */ /* 0x000fe200078ec0ff */
[----:B--2---:R-:W-:Y:S06]  /*3f30*/  @!P0 BRA `(.L_x_73) ;  /* 0x0000000000a48947 */ /* 0x004fec0003800000 */
[-C--:B-1----:R-:W-:Y:S01]  /*3f40*/  IMAD.HI.U32 R0, R19, R7.reuse, RZ ;  /* 0x0000000713007227 */ /* 0x082fe200078e00ff */
[----:B------:R-:W-:Y:S02]  /*3f50*/  ISETP.NE.AND P0, PT, R6, 0x1, PT ;  /* 0x000000010600780c */ /* 0x000fe40003f05270 */
[----:B------:R-:W-:Y:S01]  /*3f60*/  ISETP.NE.AND P2, PT, R26, 0x1, PT ;  /* 0x000000011a00780c */ /* 0x000fe20003f45270 */
[----:B----4-:R-:W-:Y:S01]  /*3f70*/  IMAD.HI.U32 R9, R24, R16, RZ ;  /* 0x0000001018097227 */ /* 0x010fe200078e00ff */
[----:B------:R-:W-:Y:S02]  /*3f80*/  SHF.R.U32.HI R0, RZ, R18, R0 ;  /* 0x00000012ff007219 */ /* 0x000fe40000011600 */
[----:B------:R-:W-:Y:S01]  /*3f90*/  ISETP.NE.AND P4, PT, R3, 0x1, PT ;  /* 0x000000010300780c */ /* 0x000fe20003f85270 */
[----:B------:R-:W-:Y:S01]  /*3fa0*/  IMAD.HI.U32 R13, R10, R7, RZ ;  /* 0x000000070a0d7227 */ /* 0x000fe200078e00ff */
[----:B------:R-:W-:Y:S02]  /*3fb0*/  SHF.R.U32.HI R9, RZ, R17, R9 ;  /* 0x00000011ff097219 */ /* 0x000fe40000011609 */
[----:B------:R-:W-:Y:S01]  /*3fc0*/  SEL R0, R19, R0, !P0 ;  /* 0x0000000013007207 */ /* 0x000fe20004000000 */
[----:B------:R-:W-:Y:S01]  /*3fd0*/  IMAD.HI.U32 R12, R11, R16, RZ ;  /* 0x000000100b0c7227 */ /* 0x000fe200078e00ff */
[----:B------:R-:W-:Y:S03]  /*3fe0*/  SEL R9, R24, R9, !P4 ;  /* 0x0000000918097207 */ /* 0x000fe60006000000 */
[-C--:B------:R-:W-:Y:S01]  /*3ff0*/  IMAD.HI.U32 R8, R0, R4.reuse, RZ ;  /* 0x0000000400087227 */ /* 0x080fe200078e00ff */
[----:B------:R-:W-:Y:S03]  /*4000*/  SHF.R.U32.HI R12, RZ, R17, R12 ;  /* 0x00000011ff0c7219 */ /* 0x000fe6000001160c */
[----:B------:R-:W-:Y:S01]  /*4010*/  IMAD.HI.U32 R2, R9, R4, RZ ;  /* 0x0000000409027227 */ /* 0x000fe200078e00ff */
[-C--:B------:R-:W-:Y:S02]  /*4020*/  @P2 SHF.R.U32.HI R0, RZ, R5.reuse, R8 ;  /* 0x00000005ff002219 */ /* 0x080fe40000011608 */
[----:B------:R-:W-:Y:S02]  /*4030*/  SHF.R.U32.HI R8, RZ, R18, R13 ;  /* 0x00000012ff087219 */ /* 0x000fe4000001160d */
[----:B------:R-:W-:Y:S01]  /*4040*/  @P2 SHF.R.U32.HI R9, RZ, R5, R2 ;  /* 0x00000005ff092219 */ /* 0x000fe20000011602 */
[----:B------:R-:W-:Y:S01]  /*4050*/  IMAD R0, R26, R0, RZ ;  /* 0x000000001a007224 */ /* 0x000fe200078e02ff */
[----:B------:R-:W-:Y:S02]  /*4060*/  SEL R8, R10, R8, !P0 ;  /* 0x000000080a087207 */ /* 0x000fe40004000000 */
[----:B------:R-:W-:Y:S01]  /*4070*/  SEL R2, R11, R12, !P4 ;  /* 0x0000000c0b027207 */ /* 0x000fe20006000000 */
[----:B------:R-:W-:Y:S01]  /*4080*/  IMAD R12, R26, R9, RZ ;  /* 0x000000091a0c7224 */ /* 0x000fe200078e02ff */
[C---:B------:R-:W-:Y:S01]  /*4090*/  ISETP.GE.AND P0, PT, R8.reuse, R0, PT ;  /* 0x000000000800720c */ /* 0x040fe20003f06270 */
[----:B------:R-:W-:Y:S03]  /*40a0*/  IMAD.HI.U32 R0, R8, R4, RZ ;  /* 0x0000000408007227 */ /* 0x000fe600078e00ff */
[----:B------:R-:W-:Y:S02]  /*40b0*/  ISETP.GE.OR P0, PT, R2, R12, P0 ;  /* 0x0000000c0200720c */ /* 0x000fe40000706670 */
[-C--:B------:R-:W-:Y:S04]  /*40c0*/  SHF.R.U32.HI R0, RZ, R5.reuse, R0 ;  /* 0x00000005ff007219 */ /* 0x080fe80000011600 */
[----:B------:R-:W-:Y:S05]  /*40d0*/  SEL R13, R8, R0, !P2 ;  /* 0x00000000080d7207 */ /* 0x000fea0005000000 */
[----:B------:R-:W-:Y:S02]  /*40e0*/  IMAD.MOV R12, RZ, RZ, -R13 ;  /* 0x000000ffff0c7224 */ /* 0x000fe400078e0a0d */
[----:B------:R-:W-:Y:S04]  /*40f0*/  @!P0 IMAD.HI.U32 R0, R2, R4, RZ ;  /* 0x0000000402008227 */ /* 0x000fe800078e00ff */
[----:B------:R-:W-:Y:S01]  /*4100*/  IMAD R12, R26, R12, R8 ;  /* 0x0000000c1a0c7224 */ /* 0x000fe200078e0208 */
[----:B------:R-:W-:Y:S04]  /*4110*/  @!P0 SHF.R.U32.HI R0, RZ, R5, R0 ;  /* 0x00000005ff008219 */ /* 0x000fe80000011600 */
[----:B------:R-:W-:Y:S04]  /*4120*/  @!P0 SEL R0, R2, R0, !P2 ;  /* 0x0000000002008207 */ /* 0x000fe80005000000 */
[----:B------:R-:W-:Y:S01]  /*4130*/  @!P0 IADD3 R13, PT, PT, R13, -R0, RZ ;  /* 0x800000000d0d8210 */ /* 0x000fe20007ffe0ff */
[----:B------:R-:W-:Y:S01]  /*4140*/  @!P0 IMAD R0, R9, R12, R0 ;  /* 0x0000000c09008224 */ /* 0x000fe200078e0200 */
[----:B------:R-:W-:Y:S01]  /*4150*/  IADD3 R9, PT, PT, -R8, RZ, RZ ;  /* 0x000000ff08097210 */ /* 0x000fe20007ffe1ff */
[--C-:B------:R-:W-:Y:S02]  /*4160*/  IMAD.MOV R12, RZ, RZ, -R2.reuse ;  /* 0x000000ffff0c7224 */ /* 0x100fe400078e0a02 */
[----:B------:R-:W-:Y:S02]  /*4170*/  @!P0 IMAD R8, R13, R26, R2 ;  /* 0x0000001a0d088224 */ /* 0x000fe400078e0202 */
[----:B------:R-:W-:Y:S02]  /*4180*/  @!P0 IMAD.MOV.U32 R2, RZ, RZ, R0 ;  /* 0x000000ffff028224 */ /* 0x000fe400078e0000 */
[----:B------:R-:W-:Y:S02]  /*4190*/  IMAD R11, R3, R12, R11 ;  /* 0x0000000c030b7224 */ /* 0x000fe400078e020b */
[----:B------:R-:W-:Y:S02]  /*41a0*/  IMAD R10, R6, R9, R10 ;  /* 0x00000009060a7224 */ /* 0x000fe400078e020a */
[----:B------:R-:W-:Y:S02]  /*41b0*/  IMAD R11, R2, R3, R11 ;  /* 0x00000003020b7224 */ /* 0x000fe400078e020b */
[----:B------:R-:W-:Y:S02]  /*41c0*/  IMAD R10, R8, R6, R10 ;  /* 0x00000006080a7224 */ /* 0x000fe400078e020a */
.L_x_73:
[----:B------:R-:W-:Y:S05]  /*41d0*/  BRA.U UP1, `(.L_x_74) ;  /* 0x0000000101107547 */ /* 0x000fea000b800000 */
[----:B------:R-:W-:Y:S04]  /*41e0*/  MOV R2, UR6 ;  /* 0x0000000600027c02 */ /* 0x000fe80008000f00 */
[----:B------:R-:W-:Y:S04]  /*41f0*/  SHF.L.U32 R2, R2, 0x1f, RZ ;  /* 0x0000001f02027819 */ /* 0x000fe800000006ff */
[----:B------:R-:W2:Y:S02]  /*4200*/  SYNCS.PHASECHK.TRANS64.TRYWAIT P0, [UR7+0xc8], R2 ;  /* 0x0000c802ff0075a7 */ /* 0x000ea40008001107 */
[----:B--2---:R-:W-:Y:S05]  /*4210*/  @!P0 BRA `(.L_x_75) ;  /* 0x0000004000608947 */ /* 0x004fea0003800000 */
.L_x_74:
[----:B------:R-:W-:Y:S02]  /*4220*/  R2UR UR35, R15 ;  /* 0x000000000f2372ca */ /* 0x000fe400000e0000 */
[----:B------:R-:W-:Y:S02]  /*4230*/  R2UR UR34, R14 ;  /* 0x000000000e2272ca */ /* 0x000fe400000e0000 */
[----:B------:R-:W-:Y:S02]  /*4240*/  ISETP.NE.U32.AND P2, PT, RZ, UR4, PT ;  /* 0x00000004ff007c0c */ /* 0x000fe4000bf45070 */
[----:B------:R-:W-:Y:S02]  /*4250*/  SHF.L.U32 R14, R30, 0x1f, RZ ;  /* 0x0000001f1e0e7819 */ /* 0x000fe400000006ff */
[----:B------:R-:W-:Y:S05]  /*4260*/  ISETP.NE.AND.EX P2, PT, RZ, UR5, PT, P2 ;  /* 0x00000005ff007c0c */ /* 0x000fea000bf45320 */
[----:B------:R-:W-:Y:S02]  /*4270*/  USHF.L.U32 UR35, UR35, 0x7, URZ ;  /* 0x0000000723237899 */ /* 0x000fe400080006ff */
[----:B------:R-:W-:Y:S01]  /*4280*/  USHF.L.U32 UR34, UR34, 0x6, URZ ;  /* 0x0000000622227899 */ /* 0x000fe200080006ff */
[----:B------:R-:W-:Y:S11]  /*4290*/  BRA.U !UP3, `(.L_x_76) ;  /* 0x000000010b347547 */ /* 0x000ff6000b800000 */
[----:B------:R-:W-:Y:S01]  /*42a0*/  UPLOP3.LUT UP0, UPT, UPT, UPT, UP2, 0x80, 0x8 ;  /* 0x000000000008789c */ /* 0x000fe20003f0f020 */
[----:B--2---:R-:W-:Y:S02]  /*42b0*/  HFMA2 R0, -RZ, RZ, 0, 5.9604644775390625e-08 ;  /* 0x00000001ff007431 */ /* 0x004fe400000001ff */
[----:B------:R-:W-:Y:S03]  /*42c0*/  IMAD.MOV.U32 R64, RZ, RZ, 0x1 ;  /* 0x00000001ff407424 */ /* 0x000fe600078e00ff */
[----:B------:R-:W-:Y:S05]  /*42d0*/  PLOP3.LUT P0, PT, PT, PT, UP0, 0x80, 0x8 ;  /* 0x000000000008781c */ /* 0x000fea0003f0f008 */
[----:B------:R-:W2:Y:S01]  /*42e0*/  @UP0 LDCU.64 UR10, c[0x0][0x888] ;  /* 0x00011100ff0a07ac */ /* 0x000ea20008000a00 */
[----:B------:R-:W-:Y:S07]  /*42f0*/  @UP0 UIMAD UR8, UR36, UR4, URZ ;  /* 0x00000004240802a4 */ /* 0x000fee000f8e02ff */
[----:B------:R-:W-:Y:S01]  /*4300*/  @!P0 PRMT R64, R0, 0x7610, R64 ;  /* 0x0000761000408816 */ /* 0x000fe20000000040 */
[----:B--2---:R-:W-:Y:S03]  /*4310*/  @UP0 UIMAD.WIDE UR10, UR8, 0x4, UR10 ;  /* 0x00000004080a08a5 */ /* 0x004fe6000f8e020a */
[----:B------:R-:W2:Y:S03]  /*4320*/  @!UP0 LDCU UR8, c[0x0][0x880] ;  /* 0x00011000ff0887ac */ /* 0x000ea60008000800 */
[----:B------:R-:W-:Y:S01]  /*4330*/  IMAD.U32 R8, RZ, RZ, UR10 ;  /* 0x0000000aff087e24 */ /* 0x000fe2000f8e00ff */
[----:B------:R-:W-:Y:S05]  /*4340*/  MOV R9, UR11 ;  /* 0x0000000b00097c02 */ /* 0x000fea0008000f00 */
[----:B------:R3:W5:Y:S02]  /*4350*/  @P0 LDG.E R35, desc[UR46][R8.64] ;  /* 0x0000002e08230981 */ /* 0x000764000c1e1900 */
[----:B--23--:R-:W-:Y:S07]  /*4360*/  @!P0 IMAD.U32 R35, RZ, RZ, UR8 ;  /* 0x00000008ff238e24 */ /* 0x00cfee000f8e00ff */
.L_x_76:
[----:B-----5:R-:W-:Y:S01]  /*4370*/  @!P2 FSETP.EQ.AND P0, PT, R35, RZ, PT ;  /* 0x000000ff2300a20b */ /* 0x020fe20003f02000 */
[----:B------:R-:W-:Y:S01]  /*4380*/  @!UPT UIADD3 URZ, UPT, UPT, URZ, URZ, URZ ;  /* 0x000000fffffff290 */ /* 0x000fe2000fffe0ff */
[----:B------:R-:W-:Y:S11]  /*4390*/  @!P2 BRA `(.L_x_77) ;  /* 0x000000000014a947 */ /* 0x000ff60003800000 */
[----:B------:R-:W-:Y:S02]  /*43a0*/  LOP3.LUT P2, RZ, R64, 0xff, RZ, 0xc0, !PT ;  /* 0x000000ff40ff7812 */ /* 0x000fe4000784c0ff */
[----:B------:R-:W-:Y:S04]  /*43b0*/  PLOP3.LUT P0, PT, PT, PT, UP0, 0x80, 0x8 ;  /* 0x000000000008781c */ /* 0x000fe80003f0f008 */
[----:B------:R-:W-:Y:S07]  /*43c0*/  PLOP3.LUT P0, PT, P0, PT, PT, 0x8, 0x80 ;  /* 0x000000000080781c */ /* 0x000fee000070e170 */
[----:B------:R-:W-:Y:S11]  /*43d0*/  @P2 FSETP.EQ.AND P0, PT, R35, RZ, PT ;  /* 0x000000ff2300220b */ /* 0x000ff60003f02000 */
[----:B------:R-:W-:Y:S02]  /*43e0*/  @!UPT UIADD3 URZ, UPT, UPT, URZ, URZ, URZ ;  /* 0x000000fffffff290 */ /* 0x000fe4000fffe0ff */
.L_x_77:
[----:B------:R-:W3:Y:S01]  /*43f0*/  SYNCS.PHASECHK.TRANS64.TRYWAIT P2, [UR7+0xa0], R14 ;  /* 0x0000a00eff0075a7 */ /* 0x000ee20008041107 */
[----:B------:R-:W-:Y:S04]  /*4400*/  ELECT P4, URZ, PT ;  /* 0x0000000000ff782f */ /* 0x000fe80003880000 */
[----:B------:R-:W-:Y:S11]  /*4410*/  PLOP3.LUT P4, PT, P0, P4, PT, 0xf2, 0x2f ;  /* 0x00000000002f781c */ /* 0x000ff60000789e72 */
[----:B------:R-:W-:Y:S02]  /*4420*/  @!UPT UIADD3 URZ, UPT, UPT, URZ, URZ, URZ ;  /* 0x000000fffffff290 */ /* 0x000fe4000fffe0ff */
[----:B-1----:R-:W-:Y:S05]  /*4430*/  @!P4 IADD3 R8, P0, PT, R32, 0x580, RZ ;  /* 0x000005802008c810 */ /* 0x002fea0007f1e0ff */
[----:B--2---:R-:W-:Y:S01]  /*4440*/  @!P4 IMAD.X R2, RZ, RZ, R33, P0 ;  /* 0x000000ffff02c224 */ /* 0x004fe200000e0621 */
[----:B---3--:R-:W-:Y:S07]  /*4450*/  @!P2 BRA `(.L_x_78) ;  /* 0x0000003c00e8a947 */ /* 0x008fee0003800000 */
.L_x_173:
[----:B------:R-:W-:Y:S01]  /*4460*/  @!P4 R2UR UR8, R2 ;  /* 0x000000000208c2ca */ /* 0x000fe200000e0000 */
[----:B------:R-:W-:Y:S01]  /*4470*/  VOTEU.ALL UP1, P4 ;  /* 0x0000000000ff7886 */ /* 0x000fe20002020000 */
[----:B------:R-:W-:Y:S01]  /*4480*/  @!P4 R2UR UR9, R8 ;  /* 0x000000000809c2ca */ /* 0x000fe200000e0000 */
[----:B-1----:R-:W-:Y:S01]  /*4490*/  @!P4 IMAD.MOV.U32 R0, RZ, RZ, 0x2000 ;  /* 0x00002000ff00c424 */ /* 0x002fe200078e00ff */
[----:B------:R-:W-:Y:S01]  /*44a0*/  UMOV UR10, 0x0 ;  /* 0x00000000000a7882 */ /* 0x000fe20000000000 */
[----:B------:R-:W-:Y:S01]  /*44b0*/  UMOV UR11, 0x10000000 ;  /* 0x10000000000b7882 */ /* 0x000fe20000000000 */
[----:B------:R-:W-:Y:S01]  /*44c0*/  @!UP1 UIADD3 UR32, UPT, UPT, UR7, 0x200, URZ ;  /* 0x0000020007209890 */ /* 0x000fe2000fffe0ff */
[----:B------:R-:W-:Y:S06]  /*44d0*/  VOTEU.ALL UP1, P4 ;  /* 0x0000000000ff7886 */ /* 0x000fec0002020000 */
[----:B------:R-:W-:Y:S01]  /*44e0*/  IMAD.U32 R9, RZ, RZ, UR8 ;  /* 0x00000008ff097e24 */ /* 0x000fe2000f8e00ff */
[----:B------:R-:W-:Y:S01]  /*44f0*/  UPRMT UR8, UR37, 0x654, UR33 ;  /* 0x0000065425087896 */ /* 0x000fe20008000021 */
[----:B------:R-:W-:Y:S03]  /*4500*/  IMAD.U32 R8, RZ, RZ, UR9 ;  /* 0x00000009ff087e24 */ /* 0x000fe6000f8e00ff */
[----:B------:R-:W-:Y:S02]  /*4510*/  @!P4 R2UR UR15, R9 ;  /* 0x00000000090fc2ca */ /* 0x000fe400000e0000 */
[----:B------:R-:W-:Y:S02]  /*4520*/  @!P4 R2UR UR14, R8 ;  /* 0x00000000080ec2ca */ /* 0x000fe400000e0000 */
[----:B------:R-:W-:Y:S05]  /*4530*/  @!P4 IADD3 R8, P0, PT, R32, 0x580, RZ ;  /* 0x000005802008c810 */ /* 0x000fea0007f1e0ff */
[----:B------:R-:W-:Y:S06]  /*4540*/  @!P4 IMAD.X R2, RZ, RZ, R33, P0 ;  /* 0x000000ffff02c224 */ /* 0x000fec00000e0621 */
[----:B------:R1:W-:Y:S01]  /*4550*/  @!UP1 UTMALDG.3D [UR32], [UR14], desc[UR10] ;  /* 0x00000a200e0095b4 */ /* 0x0003e20008011000 */
[----:B------:R1:W-:Y:S01]  /*4560*/  @!P4 SYNCS.ARRIVE.TRANS64.RED.A0TR RZ, [UR7+0x80], R0 ;  /* 0x00008000ffffc9a7 */ /* 0x0003e20008300407 */
[----:B------:R-:W-:Y:S01]  /*4570*/  SYNCS.ARRIVE.TRANS64.RED.A1T0 RZ, [UR8], RZ ;  /* 0x000000ffffff79a7 */ /* 0x000fe20008100408 */
[----:B------:R-:W2:Y:S02]  /*4580*/  SYNCS.PHASECHK.TRANS64.TRYWAIT P2, [UR7+0xa8], R14 ;  /* 0x0000a80eff0075a7 */ /* 0x000ea40008041107 */
[----:B-12---:R-:W-:Y:S05]  /*4590*/  @!P2 BRA `(.L_x_79) ;  /* 0x0000003c00b0a947 */ /* 0x006fea0003800000 */
.L_x_175:
[----:B------:R-:W-:Y:S01]  /*45a0*/  @!P4 R2UR UR8, R2 ;  /* 0x000000000208c2ca */ /* 0x000fe200000e0000 */
[----:B------:R-:W-:Y:S01]  /*45b0*/  VOTEU.ALL UP1, P4 ;  /* 0x0000000000ff7886 */ /* 0x000fe20002020000 */
[----:B------:R-:W-:Y:S01]  /*45c0*/  @!P4 R2UR UR9, R8 ;  /* 0x000000000809c2ca */ /* 0x000fe200000e0000 */
[----:B-1----:R-:W-:Y:S01]  /*45d0*/  @!P4 IMAD.MOV.U32 R0, RZ, RZ, 0x2000 ;  /* 0x00002000ff00c424 */ /* 0x002fe200078e00ff */
[----:B------:R-:W-:Y:S01]  /*45e0*/  UMOV UR10, 0x0 ;  /* 0x00000000000a7882 */ /* 0x000fe20000000000 */
[----:B------:R-:W-:Y:S01]  /*45f0*/  UMOV UR11, 0x10000000 ;  /* 0x10000000000b7882 */ /* 0x000fe20000000000 */
[----:B------:R-:W-:Y:S02]  /*4600*/  @!UP1 UIADD3 UR26, UPT, UPT, UR34, 0x10, URZ ;  /* 0x00000010221a9890 */ /* 0x000fe4000fffe0ff */
[----:B------:R-:W-:Y:S01]  /*4610*/  @!UP1 UIADD3 UR24, UPT, UPT, UR7, 0x2200, URZ ;  /* 0x0000220007189890 */ /* 0x000fe2000fffe0ff */
[----:B------:R-:W-:Y:S01]  /*4620*/  VOTEU.ALL UP1, P4 ;  /* 0x0000000000ff7886 */ /* 0x000fe20002020000 */
[----:B------:R-:W-:Y:S01]  /*4630*/  UMOV UR27, UR35 ;  /* 0x00000023001b7c82 */ /* 0x000fe20008000000 */
[----:B------:R-:W-:Y:S02]  /*4640*/  UMOV UR28, UR36 ;  /* 0x00000024001c7c82 */ /* 0x000fe40008000000 */
        /* <DEDUP_REMOVED lines=12> */
.L_x_177:
[----:B------:R-:W2:Y:S01]  /*4710*/  LDC.64 R12, c[0x0][0xb18] ;  /* 0x0002c600ff0c7b82 */ /* 0x000ea20000000a00 */
[----:B------:R-:W-:Y:S01]  /*4720*/  @!P4 R2UR UR8, R2 ;  /* 0x000000000208c2ca */ /* 0x000fe200000e0000 */
[----:B------:R-:W-:Y:S01]  /*4730*/  VOTEU.ALL UP1, P4 ;  /* 0x0000000000ff7886 */ /* 0x000fe20002020000 */
[----:B------:R-:W-:Y:S01]  /*4740*/  @!P4 R2UR UR9, R8 ;  /* 0x000000000809c2ca */ /* 0x000fe200000e0000 */
[----:B-1----:R-:W-:Y:S01]  /*4750*/  @!P4 IMAD.MOV.U32 R0, RZ, RZ, 0x2000 ;  /* 0x00002000ff00c424 */ /* 0x002fe200078e00ff */
[----:B------:R-:W-:Y:S03]  /*4760*/  UMOV UR10, 0x0 ;  /* 0x00000000000a7882 */ /* 0x000fe60000000000 */
[----:B------:R-:W1:Y:S01]  /*4770*/  @!P1 LDC R2, c[0x0][0xb0c] ;  /* 0x0002c300ff029b82 */ /* 0x000e620000000800 */
[----:B------:R-:W-:Y:S01]  /*4780*/  @!UP1 UIADD3 UR18, UPT, UPT, UR34, 0x20, URZ ;  /* 0x0000002022129890 */ /* 0x000fe2000fffe0ff */
[----:B------:R-:W-:Y:S01]  /*4790*/  @P3 SHF.R.U32.HI R27, RZ, 0x10, R21 ;  /* 0x00000010ff1b3819 */ /* 0x000fe20000011615 */
[----:B------:R-:W-:Y:S01]  /*47a0*/  @!UP1 UIADD3 UR16, UPT, UPT, UR7, 0x4200, URZ ;  /* 0x0000420007109890 */ /* 0x000fe2000fffe0ff */
[----:B------:R-:W-:Y:S01]  /*47b0*/  VIADD R29, R29, 0x1 ;  /* 0x000000011d1d7836 */ /* 0x000fe20000000000 */
[----:B------:R-:W-:Y:S01]  /*47c0*/  VOTEU.ALL UP1, P4 ;  /* 0x0000000000ff7886 */ /* 0x000fe20002020000 */
[----:B------:R-:W-:Y:S01]  /*47d0*/  UMOV UR11, 0x10000000 ;  /* 0x10000000000b7882 */ /* 0x000fe20000000000 */
[----:B------:R-:W-:Y:S01]  /*47e0*/  UMOV UR19, UR35 ;  /* 0x0000002300137c82 */ /* 0x000fe20008000000 */
[----:B------:R-:W-:Y:S01]  /*47f0*/  IMAD.U32 R9, RZ, RZ, UR8 ;  /* 0x00000008ff097e24 */ /* 0x000fe2000f8e00ff */
[----:B------:R-:W-:Y:S01]  /*4800*/  UMOV UR20, UR36 ;  /* 0x0000002400147c82 */ /* 0x000fe20008000000 */
[----:B------:R-:W-:Y:S01]  /*4810*/  IMAD.U32 R8, RZ, RZ, UR9 ;  /* 0x00000009ff087e24 */ /* 0x000fe2000f8e00ff */
[----:B------:R-:W-:Y:S02]  /*4820*/  UPRMT UR8, UR37, 0x654, UR17 ;  /* 0x0000065425087896 */ /* 0x000fe40008000011 */
[----:B------:R-:W-:Y:S02]  /*4830*/  @!P4 R2UR UR15, R9 ;  /* 0x00000000090fc2ca */ /* 0x000fe400000e0000 */
[----:B------:R-:W-:Y:S02]  /*4840*/  @!P4 R2UR UR14, R8 ;  /* 0x00000000080ec2ca */ /* 0x000fe400000e0000 */
[----:B------:R-:W3:Y:S11]  /*4850*/  LDC.64 R8, c[0x0][0xb10] ;  /* 0x0002c400ff087b82 */ /* 0x000ef60000000a00 */
[----:B------:R1:W-:Y:S01]  /*4860*/  @!UP1 UTMALDG.3D [UR16], [UR14], desc[UR10] ;  /* 0x00000a100e0095b4 */ /* 0x0003e20008011000 */
[----:B------:R5:W-:Y:S01]  /*4870*/  @!P4 SYNCS.ARRIVE.TRANS64.RED.A0TR RZ, [UR7+0x90], R0 ;  /* 0x00009000ffffc9a7 */ /* 0x000be20008300407 */
[C---:B---3--:R-:W-:Y:S01]  /*4880*/  @!P1 IMAD.HI.U32 R8, R11.reuse, R8, RZ ;  /* 0x000000080b089227 */ /* 0x048fe200078e00ff */
[----:B--2---:R-:W-:Y:S02]  /*4890*/  @!P1 ISETP.NE.AND P0, PT, R12, 0x1, PT ;  /* 0x000000010c00980c */ /* 0x004fe40003f05270 */
[----:B-1----:R-:W-:Y:S01]  /*48a0*/  @!P1 ISETP.NE.AND P2, PT, R2, 0x1, PT ;  /* 0x000000010200980c */ /* 0x002fe20003f45270 */
[----:B------:R-:W-:Y:S01]  /*48b0*/  SYNCS.ARRIVE.TRANS64.RED.A1T0 RZ, [UR8], RZ ;  /* 0x000000ffffff79a7 */ /* 0x000fe20008100408 */
[C---:B------:R-:W-:Y:S01]  /*48c0*/  @!P1 IMAD.HI.U32 R13, R10.reuse, R13, RZ ;  /* 0x0000000d0a0d9227 */ /* 0x040fe200078e00ff */
[----:B------:R-:W-:Y:S04]  /*48d0*/  @!P1 SHF.R.U32.HI R8, RZ, R9, R8 ;  /* 0x00000009ff089219 */ /* 0x000fe80000011608 */
[----:B------:R-:W-:Y:S01]  /*48e0*/  @!P1 SEL R8, R11, R8, !P2 ;  /* 0x000000080b089207 */ /* 0x000fe20005000000 */
[----:B------:R-:W1:Y:S01]  /*48f0*/  SYNCS.PHASECHK.TRANS64.TRYWAIT P5, [UR7+0xb8], R14 ;  /* 0x0000b80eff0075a7 */ /* 0x000e6200080a1107 */
[----:B-----5:R-:W2:Y:S02]  /*4900*/  @!P1 LDC R0, c[0x0][0xb20] ;  /* 0x0002c800ff009b82 */ /* 0x020ea40000000800 */
[----:B--2---:R-:W-:Y:S04]  /*4910*/  @!P1 SHF.R.U32.HI R0, RZ, R0, R13 ;  /* 0x00000000ff009219 */ /* 0x004fe8000001160d */
[----:B------:R-:W-:Y:S05]  /*4920*/  @!P1 SEL R9, R10, R0, !P0 ;  /* 0x000000000a099207 */ /* 0x000fea0004000000 */
[----:B------:R-:W-:Y:S02]  /*4930*/  @!P1 IMAD.IADD R0, R9, 0x1, -R8 ;  /* 0x0000000109009824 */ /* 0x000fe400078e0a08 */
[----:B------:R-:W-:Y:S02]  /*4940*/  @!P1 IMAD.IADD R8, R8, 0x1, -R9 ;  /* 0x0000000108089824 */ /* 0x000fe400078e0a09 */
[----:B------:R-:W-:Y:S02]  /*4950*/  @!P1 IMAD R11, R0, R2, R11 ;  /* 0x00000002000b9224 */ /* 0x000fe400078e020b */
[----:B------:R-:W-:Y:S01]  /*4960*/  @!P1 IMAD R10, R8, R12, R10 ;  /* 0x0000000c080a9224 */ /* 0x000fe200078e020a */
[----:B-1----:R-:W-:Y:S06]  /*4970*/  @!P5 BRA `(.L_x_81) ;  /* 0x0000003800e8d947 */ /* 0x002fec0003800000 */
.L_x_179:
[----:B------:R-:W-:Y:S01]  /*4980*/  @!P4 IADD3 R2, P0, PT, R32, 0x580, RZ ;  /* 0x000005802002c810 */ /* 0x000fe20007f1e0ff */
[----:B------:R-:W-:Y:S01]  /*4990*/  VOTEU.ALL UP1, P4 ;  /* 0x0000000000ff7886 */ /* 0x000fe20002020000 */
[----:B------:R-:W-:Y:S01]  /*49a0*/  UMOV UR18, 0x0 ;  /* 0x0000000000127882 */ /* 0x000fe20000000000 */
[----:B------:R-:W-:Y:S01]  /*49b0*/  UMOV UR19, 0x10000000 ;  /* 0x1000000000137882 */ /* 0x000fe20000000000 */
[----:B------:R-:W-:Y:S01]  /*49c0*/  @!P4 R2UR UR9, R2 ;  /* 0x000000000209c2ca */ /* 0x000fe200000e0000 */
[----:B-1----:R-:W-:Y:S01]  /*49d0*/  @!P4 IMAD.X R0, RZ, RZ, R33, P0 ;  /* 0x000000ffff00c224 */ /* 0x002fe200000e0621 */
[----:B------:R-:W-:Y:S01]  /*49e0*/  @!UP1 UIADD3 UR10, UPT, UPT, UR34, 0x30, URZ ;  /* 0x00000030220a9890 */ /* 0x000fe2000fffe0ff */
[----:B------:R-:W-:Y:S01]  /*49f0*/  ISETP.NE.AND P0, PT, R29, 0x2, PT ;  /* 0x000000021d00780c */ /* 0x000fe20003f05270 */
[----:B------:R-:W-:Y:S01]  /*4a00*/  UMOV UR11, UR35 ;  /* 0x00000023000b7c82 */ /* 0x000fe20008000000 */
[----:B------:R-:W-:Y:S01]  /*4a10*/  UMOV UR12, UR36 ;  /* 0x00000024000c7c82 */ /* 0x000fe20008000000 */
[----:B------:R-:W-:Y:S01]  /*4a20*/  @!P4 R2UR UR8, R0 ;  /* 0x000000000008c2ca */ /* 0x000fe200000e0000 */
[----:B------:R-:W-:Y:S01]  /*4a30*/  IMAD.IADD R14, R10, 0x1, R62 ;  /* 0x000000010a0e7824 */ /* 0x000fe200078e023e */
[----:B------:R-:W-:Y:S01]  /*4a40*/  @P3 R2UR UR36, R27 ;  /* 0x000000001b2432ca */ /* 0x000fe200000e0000 */
[----:B------:R-:W-:Y:S01]  /*4a50*/  IMAD.IADD R15, R11, 0x1, R63 ;  /* 0x000000010b0f7824 */ /* 0x000fe200078e023f */
[----:B------:R-:W-:Y:S02]  /*4a60*/  SEL R0, RZ, 0x1, P0 ;  /* 0x00000001ff007807 */ /* 0x000fe40000000000 */
[----:B------:R-:W-:Y:S01]  /*4a70*/  LOP3.LUT R30, R30, 0x1, RZ, 0x3c, !PT ;  /* 0x000000011e1e7812 */ /* 0x000fe200078e3cff */
[----:B------:R-:W-:Y:S01]  /*4a80*/  IMAD.U32 R8, RZ, RZ, UR9 ;  /* 0x00000009ff087e24 */ /* 0x000fe2000f8e00ff */
[----:B------:R-:W-:Y:S01]  /*4a90*/  @!UP1 UIADD3 UR9, UPT, UPT, UR7, 0x98, URZ ;  /* 0x0000009807099890 */ /* 0x000fe2000fffe0ff */
[----:B------:R-:W-:Y:S02]  /*4aa0*/  LOP3.LUT R28, R28, R0, RZ, 0x3c, !PT ;  /* 0x000000001c1c7212 */ /* 0x000fe400078e3cff */
[----:B------:R-:W-:Y:S02]  /*4ab0*/  SEL R29, R29, RZ, P0 ;  /* 0x000000ff1d1d7207 */ /* 0x000fe40000000000 */
[----:B------:R-:W-:Y:S01]  /*4ac0*/  IMAD.U32 R9, RZ, RZ, UR8 ;  /* 0x00000008ff097e24 */ /* 0x000fe2000f8e00ff */
[----:B------:R-:W-:Y:S01]  /*4ad0*/  @!P4 R2UR UR14, R8 ;  /* 0x00000000080ec2ca */ /* 0x000fe200000e0000 */
[----:B------:R-:W-:Y:S01]  /*4ae0*/  @!UP1 UIADD3 UR8, UPT, UPT, UR7, 0x6200, URZ ;  /* 0x0000620007089890 */ /* 0x000fe2000fffe0ff */
[----:B------:R-:W-:Y:S02]  /*4af0*/  VOTEU.ALL UP1, P4 ;  /* 0x0000000000ff7886 */ /* 0x000fe40002020000 */
[----:B------:R-:W-:Y:S11]  /*4b00*/  @!P4 R2UR UR15, R9 ;  /* 0x00000000090fc2ca */ /* 0x000ff600000e0000 */
[----:B------:R-:W-:Y:S02]  /*4b10*/  @!UPT UIADD3 URZ, UPT, UPT, URZ, URZ, URZ ;  /* 0x000000fffffff290 */ /* 0x000fe4000fffe0ff */
[----:B------:R2:W-:Y:S01]  /*4b20*/  @!UP1 UTMALDG.3D [UR8], [UR14], desc[UR18] ;  /* 0x000012080e0095b4 */ /* 0x0005e20008011000 */
[----:B------:R2:W-:Y:S01]  /*4b30*/  @!P4 SYNCS.ARRIVE.TRANS64.RED.A0TR RZ, [UR7+0x98], R25 ;  /* 0x00009819ffffc9a7 */ /* 0x0005e20008300407 */
[----:B------:R-:W-:Y:S01]  /*4b40*/  UPLOP3.LUT UP1, UPT, UPT, UPT, UPT, 0x80, 0x8 ;  /* 0x000000000008789c */ /* 0x000fe20003f2f070 */
[----:B------:R-:W-:Y:S01]  /*4b50*/  SYNCS.ARRIVE.TRANS64.RED.A1T0 RZ, [UR13], RZ ;  /* 0x000000ffffff79a7 */ /* 0x000fe2000810040d */
[----:B------:R-:W-:Y:S09]  /*4b60*/  @P3 BRA `(.L_x_82) ;  /* 0xfffffff000a03947 */ /* 0x000ff2000383ffff */
[----:B------:R-:W-:-:S04]  /*4b70*/  SHF.L.U32 R2, R30, 0x1f, RZ ;  /* 0x0000001f1e027819 */ /* 0x000fc800000006ff */
[----:B------:R-:W1:Y:S02]  /*4b80*/  SYNCS.PHASECHK.TRANS64.TRYWAIT P0, [UR7+0xa0], R2 ;  /* 0x0000a002ff0075a7 */ /* 0x000e640008001107 */
[----:B-1----:R-:W-:Y:S05]  /*4b90*/  @!P0 BRA `(.L_x_83) ;  /* 0x0000003800788947 */ /* 0x002fea0003800000 */
.L_x_181:
[----:B------:R-:W3:Y:S02]  /*4ba0*/  SYNCS.PHASECHK.TRANS64.TRYWAIT P0, [UR7+0xa8], R2 ;  /* 0x0000a802ff0075a7 */ /* 0x000ee40008001107 */
[----:B---3--:R-:W-:Y:S05]  /*4bb0*/  @!P0 BRA `(.L_x_84) ;  /* 0x0000003800888947 */ /* 0x008fea0003800000 */
.L_x_183:
[----:B------:R-:W3:Y:S02]  /*4bc0*/  SYNCS.PHASECHK.TRANS64.TRYWAIT P0, [UR7+0xb0], R2 ;  /* 0x0000b002ff0075a7 */ /* 0x000ee40008001107 */
[----:B---3--:R-:W-:Y:S05]  /*4bd0*/  @!P0 BRA `(.L_x_85) ;  /* 0x0000003800988947 */ /* 0x008fea0003800000 */
.L_x_185:
[----:B-1----:R-:W-:-:S07]  /*4be0*/  MOV R0, UR7 ;  /* 0x0000000700007c02 */ /* 0x002fce0008000f00 */
.L_x_86:
[----:B-1----:R-:W-:-:S04]  /*4bf0*/  SHF.L.U32 R2, R30, 0x1f, RZ ;  /* 0x0000001f1e027819 */ /* 0x002fc800000006ff */
[----:B------:R1:W3:Y:S03]  /*4c00*/  SYNCS.PHASECHK.TRANS64.TRYWAIT P0, [R0+URZ+0xb8], R2 ;  /* 0x0000b802000075a7 */ /* 0x0002e600080011ff */
[----:B---3--:R-:W-:Y:S05]  /*4c10*/  @!P0 NANOSLEEP.SYNCS 0x989680 ;  /* 0x009896800000895d */ /* 0x008fea0003900000 */
[----:B------:R-:W3:Y:S02]  /*4c20*/  @!P0 SYNCS.PHASECHK.TRANS64 P0, [R0+URZ+0xb8], R2 ;  /* 0x0000b802000085a7 */ /* 0x000ee400080010ff */
[----:B--23--:R-:W-:Y:S05]  /*4c30*/  @P0 EXIT ;  /* 0x000000000000094d */ /* 0x00cfea0003800000 */
[----:B------:R-:W-:Y:S05]  /*4c40*/  BRA `(.L_x_86) ;  /* 0xfffffffc00e87947 */ /* 0x000fea000383ffff */
.L_x_71:
[----:B------:R-:W-:-:S06]  /*4c50*/  UISETP.GE.AND UP1, UPT, UR8, 0x4, UPT ;  /* 0x000000040800788c */ /* 0x000fcc000bf26270 */
[----:B------:R-:W-:-:S13]  /*4c60*/  PLOP3.LUT P0, PT, PT, PT, UP1, 0x80, 0x8 ;  /* 0x000000000008781c */ /* 0x000fda0003f0f018 */
[----:B------:R-:W-:Y:S05]  /*4c70*/  @!P0 EXIT ;  /* 0x000000000000894d */ /* 0x000fea0003800000 */
[----:B------:R-:W-:Y:S01]  /*4c80*/  BAR.SYNC.DEFER_BLOCKING 0x6, 0xa0 ;  /* 0x0182800000007b1d */ /* 0x000fe20000010000 */
[C---:B------:R-:W-:Y:S01]  /*4c90*/  IMAD.SHL.U32 R2, R77.reuse, 0x10, RZ ;  /* 0x000000104d027824 */ /* 0x040fe200078e00ff */
[C---:B------:R-:W-:Y:S01]  /*4ca0*/  SHF.L.U32 R32, R77.reuse, 0x10, RZ ;  /* 0x000000104d207819 */ /* 0x040fe200000006ff */
[C---:B------:R-:W-:Y:S01]  /*4cb0*/  IMAD.SHL.U32 R76, R77.reuse, 0x2, RZ ;  /* 0x000000024d4c7824 */ /* 0x040fe200078e00ff */
[C---:B------:R-:W-:Y:S01]  /*4cc0*/  LOP3.LUT R78, R77.reuse, 0x60, RZ, 0xc0, !PT ;  /* 0x000000604d4e7812 */ /* 0x040fe200078ec0ff */
[----:B------:R-:W-:Y:S01]  /*4cd0*/  HFMA2 R73, -RZ, RZ, 0, 5.9604644775390625e-08 ;  /* 0x00000001ff497431 */ /* 0x000fe200000001ff */
[----:B------:R-:W-:Y:S02]  /*4ce0*/  UMOV UR48, 0x400 ;  /* 0x0000040000307882 */ /* 0x000fe40000000000 */
[----:B------:R-:W1:Y:S01]  /*4cf0*/  LDC R67, c[0x0][0x370] ;  /* 0x0000dc00ff437b82 */ /* 0x000e620000000800 */
[----:B------:R-:W-:Y:S01]  /*4d00*/  ULEA UR48, UR37, UR48, 0x18 ;  /* 0x0000003025307291 */ /* 0x000fe2000f8ec0ff */
[----:B------:R-:W-:Y:S01]  /*4d10*/  LOP3.LUT R3, R2, 0x60, RZ, 0xc0, !PT ;  /* 0x0000006002037812 */ /* 0x000fe200078ec0ff */
[----:B------:R-:W-:Y:S01]  /*4d20*/  HFMA2 R71, -RZ, RZ, 0, 0 ;  /* 0x00000000ff477431 */ /* 0x000fe200000001ff */
[----:B------:R-:W-:Y:S01]  /*4d30*/  LOP3.LUT R75, R77, 0x2, RZ, 0xc0, !PT ;  /* 0x000000024d4b7812 */ /* 0x000fe200078ec0ff */
[----:B------:R-:W-:Y:S01]  /*4d40*/  UIADD3 UR4, UPT, UPT, UR48, 0x200, URZ ;  /* 0x0000020030047890 */ /* 0x000fe2000fffe0ff */
[----:B------:R-:W-:Y:S01]  /*4d50*/  LOP3.LUT R76, R3, 0xc, R76, 0xf8, !PT ;  /* 0x0000000c034c7812 */ /* 0x000fe200078ef84c */
[----:B------:R-:W-:Y:S01]  /*4d60*/  IMAD.MOV.U32 R31, RZ, RZ, RZ ;  /* 0x000000ffff1f7224 */ /* 0x000fe200078e00ff */
[----:B------:R-:W2:Y:S01]  /*4d70*/  LDC R28, c[0x0][0xb0c] ;  /* 0x0002c300ff1c7b82 */ /* 0x000ea20000000800 */
[----:B------:R-:W-:Y:S01]  /*4d80*/  LOP3.LUT R32, R32, 0x600000, RZ, 0xc0, !PT ;  /* 0x0060000020207812 */ /* 0x000fe200078ec0ff */
[----:B------:R-:W-:Y:S01]  /*4d90*/  IMAD.MOV.U32 R81, RZ, RZ, RZ ;  /* 0x000000ffff517224 */ /* 0x000fe200078e00ff */
[----:B------:R-:W-:Y:S01]  /*4da0*/  LOP3.LUT R76, R76, 0x790, R2, 0xf8, !PT ;  /* 0x000007904c4c7812 */ /* 0x000fe200078ef802 */
[----:B------:R-:W-:Y:S01]  /*4db0*/  IMAD.U32 R69, RZ, RZ, UR4 ;  /* 0x00000004ff457e24 */ /* 0x000fe2000f8e00ff */
[----:B------:R-:W-:Y:S01]  /*4dc0*/  LOP3.LUT R77, R77, 0x4, RZ, 0xc0, !PT ;  /* 0x000000044d4d7812 */ /* 0x000fe200078ec0ff */
[----:B------:R-:W4:Y:S01]  /*4dd0*/  LDCU.64 UR52, c[0x0][0x348] ;  /* 0x00006900ff3477ac */ /* 0x000f220008000a00 */
[----:B------:R-:W-:Y:S01]  /*4de0*/  MOV R72, RZ ;  /* 0x000000ff00487202 */ /* 0x000fe20000000f00 */
[----:B------:R-:W1:Y:S01]  /*4df0*/  LDC R65, c[0x0][0xb20] ;  /* 0x0002c800ff417b82 */ /* 0x000e620000000800 */
[----:B------:R-:W3:Y:S01]  /*4e00*/  LDS R0, [UR48+0x180] ;  /* 0x00018030ff007984 */ /* 0x000ee20008000800 */
[----:B------:R-:W-:Y:S01]  /*4e10*/  IMAD R76, R76, 0x4, R69 ;  /* 0x000000044c4c7824 */ /* 0x000fe200078e0245 */
[----:B------:R-:W1:Y:S03]  /*4e20*/  LDCU.64 UR38, c[0x0][0x888] ;  /* 0x00011100ff2677ac */ /* 0x000e660008000a00 */
[--C-:B------:R-:W-:Y:S01]  /*4e30*/  IMAD R75, R75, -0x10, R76.reuse ;  /* 0xfffffff04b4b7824 */ /* 0x100fe200078e024c */
[----:B------:R-:W1:Y:S01]  /*4e40*/  LDCU.64 UR44, c[0x0][0x890] ;  /* 0x00011200ff2c77ac */ /* 0x000e620008000a00 */
[----:B------:R-:W1:Y:S01]  /*4e50*/  LDC R27, c[0x0][0xb30] ;  /* 0x0002cc00ff1b7b82 */ /* 0x000e620000000800 */
[----:B------:R-:W-:Y:S01]  /*4e60*/  IMAD R74, R77, -0x10, R76 ;  /* 0xfffffff04d4a7824 */ /* 0x000fe200078e024c */
[----:B------:R-:W-:Y:S01]  /*4e70*/  UMOV UR49, URZ ;  /* 0x000000ff00317c82 */ /* 0x000fe20008000000 */
[----:B------:R-:W-:-:S05]  /*4e80*/  UMOV UR51, URZ ;  /* 0x000000ff00337c82 */ /* 0x000fca0008000000 */
[----:B------:R-:W1:Y:S08]  /*4e90*/  LDC.64 R60, c[0x0][0xb10] ;  /* 0x0002c400ff3c7b82 */ /* 0x000e700000000a00 */
[----:B------:R-:W1:Y:S08]  /*4ea0*/  LDC.64 R24, c[0x0][0xb18] ;  /* 0x0002c600ff187b82 */ /* 0x000e700000000a00 */
[----:B------:R-:W1:Y:S08]  /*4eb0*/  LDC.64 R22, c[0x0][0xb28] ;  /* 0x0002ca00ff167b82 */ /* 0x000e700000000a00 */
[----:B------:R-:W1:Y:S01]  /*4ec0*/  LDC.64 R58, c[0x0][0x8b0] ;  /* 0x00022c00ff3a7b82 */ /* 0x000e620000000a00 */
[----:B---3--:R-:W-:-:S07]  /*4ed0*/  IMAD.IADD R32, R0, 0x1, R32 ;  /* 0x0000000100207824 */ /* 0x008fce00078e0220 */
[----:B------:R-:W3:Y:S08]  /*4ee0*/  LDC.64 R56, c[0x0][0x8a8] ;  /* 0x00022a00ff387b82 */ /* 0x000ef00000000a00 */
[----:B--2-4-:R-:W1:Y:S02]  /*4ef0*/  LDC R66, c[0x0][0x374] ;  /* 0x0000dd00ff427b82 */ /* 0x014e640000000800 */
.L_x_130:
[----:B------:R-:W-:Y:S02]  /*4f00*/  LEA R0, R81, UR48, 0x3 ;  /* 0x0000003051007c11 */ /* 0x000fe4000f8e18ff */
[----:B------:R-:W-:Y:S02]  /*4f10*/  SHF.L.U32 R2, R71, 0x1f, RZ ;  /* 0x0000001f47027819 */ /* 0x000fe400000006ff */
[----:B------:R-:W-:Y:S02]  /*4f20*/  LEA R16, R81, UR48, 0x4 ;  /* 0x0000003051107c11 */ /* 0x000fe4000f8e20ff */
[----:B------:R-:W2:Y:S02]  /*4f30*/  SYNCS.PHASECHK.TRANS64.TRYWAIT P0, [R0+URZ+0xd0], R2 ;  /* 0x0000d002000075a7 */ /* 0x000ea400080011ff */
[----:B--23--:R-:W-:Y:S05]  /*4f40*/  @!P0 BRA `(.L_x_87) ;  /* 0x0000003400d48947 */ /* 0x00cfea0003800000 */
.L_x_186:
[----:B------:R-:W4:Y:S01]  /*4f50*/  LDC.64 R10, c[0x0][0xb10] ;  /* 0x0002c400ff0a7b82 */ /* 0x000f220000000a00 */
[----:B------:R-:W3:Y:S01]  /*4f60*/  LDS.128 R16, [R16+0x160] ;  /* 0x0001600010107984 */ /* 0x000ee20000000c00 */
[----:B-1----:R-:W-:Y:S01]  /*4f70*/  ISETP.NE.AND P1, PT, R27, 0x1, PT ;  /* 0x000000011b00780c */ /* 0x002fe20003f25270 */
[----:B--2---:R-:W-:Y:S01]  /*4f80*/  VIADD R0, R0, 0xe0 ;  /* 0x000000e000007836 */ /* 0x004fe20000000000 */
[----:B------:R-:W-:Y:S04]  /*4f90*/  ISETP.GE.AND P0, PT, R26, 0x1, PT ;  /* 0x000000011a00780c */ /* 0x000fe80003f06270 */
[----:B------:R-:W1:Y:S01]  /*4fa0*/  LDC.64 R8, c[0x0][0xb18] ;  /* 0x0002c600ff087b82 */ /* 0x000e620000000a00 */
[----:B------:R-:W-:Y:S01]  /*4fb0*/  PRMT R0, RZ, 0x654, R0 ;  /* 0x00000654ff007816 */ /* 0x000fe20000000000 */
[----:B------:R-:W-:Y:S01]  /*4fc0*/  @!PT LDS RZ, [RZ] ;  /* 0x00000000fffff984 */ /* 0x000fe20000000800 */
[----:B------:R-:W-:Y:S01]  /*4fd0*/  @!PT LDS RZ, [RZ] ;  /* 0x00000000fffff984 */ /* 0x000fe20000000800 */
[----:B------:R-:W-:Y:S01]  /*4fe0*/  @!PT LDS RZ, [RZ] ;  /* 0x00000000fffff984 */ /* 0x000fe20000000800 */
[----:B------:R-:W-:Y:S01]  /*4ff0*/  @!PT LDS RZ, [RZ] ;  /* 0x00000000fffff984 */ /* 0x000fe20000000800 */
[----:B------:R2:W-:Y:S06]  /*5000*/  MEMBAR.ALL.CTA ;  /* 0x0000000000007992 */ /* 0x0005ec0000008000 */
[----:B--2---:R-:W2:Y:S01]  /*5010*/  FENCE.VIEW.ASYNC.S ;  /* 0x00000000000073c6 */ /* 0x004ea20000000000 */
[----:B------:R-:W1:Y:S08]  /*5020*/  @!P1 LDC R12, c[0x0][0xb20] ;  /* 0x0002c800ff0c9b82 */ /* 0x000e700000000800 */
[----:B------:R-:W1:Y:S01]  /*5030*/  @!P1 LDC R7, c[0x0][0xb0c] ;  /* 0x0002c300ff079b82 */ /* 0x000e620000000800 */
[----:B--2---:R2:W-:Y:S01]  /*5040*/  SYNCS.ARRIVE.TRANS64.RED.A1T0 RZ, [R0+URZ], RZ ;  /* 0x000000ff00ff79a7 */ /* 0x0045e200081004ff */
[----:B---3--:R-:W-:Y:S04]  /*5050*/  LOP3.LUT P4, RZ, R18, 0x1, RZ, 0xc0, !PT ;  /* 0x0000000112ff7812 */ /* 0x008fe8000788c0ff */
[----:B------:R-:W-:Y:S09]  /*5060*/  P2R R79, PR, RZ, 0x10 ;  /* 0x00000010ff4f7803 */ /* 0x000ff20000000000 */
[----:B------:R-:W-:Y:S02]  /*5070*/  @P4 MOV R30, R16 ;  /* 0x00000010001e4202 */ /* 0x000fe40000000f00 */
[----:B------:R-:W-:Y:S01]  /*5080*/  @P4 LOP3.LUT R29, R17, 0xffff, RZ, 0xc0, !PT ;  /* 0x0000ffff111d4812 */ /* 0x000fe200078ec0ff */
[----:B--2-4-:R-:W-:Y:S06]  /*5090*/  @!P0 BRA `(.L_x_88) ;  /* 0x0000000000a48947 */ /* 0x014fec0003800000 */
[----:B------:R-:W-:Y:S01]  /*50a0*/  IMAD.HI.U32 R0, R66, R25, RZ ;  /* 0x0000001942007227 */ /* 0x000fe200078e00ff */
[----:B------:R-:W-:Y:S02]  /*50b0*/  ISETP.NE.AND P0, PT, R24, 0x1, PT ;  /* 0x000000011800780c */ /* 0x000fe40003f05270 */
[----:B------:R-:W-:Y:S01]  /*50c0*/  ISETP.NE.AND P2, PT, R26, 0x1, PT ;  /* 0x000000011a00780c */ /* 0x000fe20003f45270 */
[----:B------:R-:W-:Y:S01]  /*50d0*/  IMAD.HI.U32 R4, R67, R60, RZ ;  /* 0x0000003c43047227 */ /* 0x000fe200078e00ff */
[----:B------:R-:W-:Y:S02]  /*50e0*/  SHF.R.U32.HI R0, RZ, R65, R0 ;  /* 0x00000041ff007219 */ /* 0x000fe40000011600 */
[----:B------:R-:W-:Y:S01]  /*50f0*/  ISETP.NE.AND P3, PT, R28, 0x1, PT ;  /* 0x000000011c00780c */ /* 0x000fe20003f65270 */
[----:B------:R-:W-:Y:S01]  /*5100*/  IMAD.HI.U32 R6, R29, R25, RZ ;  /* 0x000000191d067227 */ /* 0x000fe200078e00ff */
[-C--:B------:R-:W-:Y:S02]  /*5110*/  SHF.R.U32.HI R4, RZ, R61.reuse, R4 ;  /* 0x0000003dff047219 */ /* 0x080fe40000011604 */
[----:B------:R-:W-:Y:S01]  /*5120*/  SEL R0, R66, R0, !P0 ;  /* 0x0000000042007207 */ /* 0x000fe20004000000 */
[----:B------:R-:W-:Y:S01]  /*5130*/  IMAD.HI.U32 R5, R30, R60, RZ ;  /* 0x0000003c1e057227 */ /* 0x000fe200078e00ff */
[----:B------:R-:W-:Y:S03]  /*5140*/  SEL R4, R67, R4, !P3 ;  /* 0x0000000443047207 */ /* 0x000fe60005800000 */
[-C--:B------:R-:W-:Y:S01]  /*5150*/  IMAD.HI.U32 R3, R0, R22.reuse, RZ ;  /* 0x0000001600037227 */ /* 0x080fe200078e00ff */
[----:B------:R-:W-:Y:S03]  /*5160*/  SHF.R.U32.HI R5, RZ, R61, R5 ;  /* 0x0000003dff057219 */ /* 0x000fe60000011605 */
[----:B------:R-:W-:Y:S01]  /*5170*/  IMAD.HI.U32 R2, R4, R22, RZ ;  /* 0x0000001604027227 */ /* 0x000fe200078e00ff */
[----:B------:R-:W-:Y:S02]  /*5180*/  @P2 SHF.R.U32.HI R0, RZ, R23, R3 ;  /* 0x00000017ff002219 */ /* 0x000fe40000011603 */
[----:B------:R-:W-:Y:S02]  /*5190*/  SHF.R.U32.HI R3, RZ, R65, R6 ;  /* 0x00000041ff037219 */ /* 0x000fe40000011606 */
[----:B------:R-:W-:Y:S01]  /*51a0*/  @P2 SHF.R.U32.HI R4, RZ, R23, R2 ;  /* 0x00000017ff042219 */ /* 0x000fe20000011602 */
[----:B------:R-:W-:Y:S01]  /*51b0*/  IMAD R0, R26, R0, RZ ;  /* 0x000000001a007224 */ /* 0x000fe200078e02ff */
[----:B------:R-:W-:Y:S02]  /*51c0*/  SEL R3, R29, R3, !P0 ;  /* 0x000000031d037207 */ /* 0x000fe40004000000 */
[----:B------:R-:W-:Y:S01]  /*51d0*/  SEL R2, R30, R5, !P3 ;  /* 0x000000051e027207 */ /* 0x000fe20005800000 */
[----:B------:R-:W-:Y:S01]  /*51e0*/  IMAD R5, R26, R4, RZ ;  /* 0x000000041a057224 */ /* 0x000fe200078e02ff */
[C---:B------:R-:W-:Y:S01]  /*51f0*/  ISETP.GE.AND P0, PT, R3.reuse, R0, PT ;  /* 0x000000000300720c */ /* 0x040fe20003f06270 */
[C---:B------:R-:W-:Y:S03]  /*5200*/  IMAD.HI.U32 R0, R3.reuse, R22, RZ ;  /* 0x0000001603007227 */ /* 0x040fe600078e00ff */
[C---:B------:R-:W-:Y:S02]  /*5210*/  ISETP.GE.OR P0, PT, R2.reuse, R5, P0 ;  /* 0x000000050200720c */ /* 0x040fe40000706670 */
[----:B------:R-:W-:Y:S04]  /*5220*/  SHF.R.U32.HI R0, RZ, R23, R0 ;  /* 0x00000017ff007219 */ /* 0x000fe80000011600 */
[C---:B------:R-:W-:Y:S05]  /*5230*/  SEL R6, R3.reuse, R0, !P2 ;  /* 0x0000000003067207 */ /* 0x040fea0005000000 */
        /* <DEDUP_REMOVED lines=14> */
[----:B------:R-:W-:Y:S07]  /*5320*/  IMAD R29, R3, R24, R29 ;  /* 0x00000018031d7224 */ /* 0x000fee00078e021d */
.L_x_88:
[----:B-1----:R-:W-:Y:S01]  /*5330*/  @!P1 ISETP.NE.AND P0, PT, R8, 0x1, PT ;  /* 0x000000010800980c */ /* 0x002fe20003f05270 */
[----:B------:R-:W-:Y:S01]  /*5340*/  @!P1 IMAD.HI.U32 R2, R29, R9, RZ ;  /* 0x000000091d029227 */ /* 0x000fe200078e00ff */
[----:B------:R-:W-:Y:S01]  /*5350*/  R2UR UR42, R15 ;  /* 0x000000000f2a72ca */ /* 0x000fe200000e0000 */
[----:B------:R-:W-:Y:S01]  /*5360*/  BSSY.RECONVERGENT B6, `(.L_x_89) ;  /* 0x0000031000067945 */ /* 0x000fe20003800200 */
[----:B------:R-:W-:Y:S01]  /*5370*/  R2UR UR41, R14 ;  /* 0x000000000e2972ca */ /* 0x000fe200000e0000 */
[C---:B------:R-:W-:Y:S01]  /*5380*/  @!P1 IMAD.HI.U32 R0, R30.reuse, R10, RZ ;  /* 0x0000000a1e009227 */ /* 0x040fe200078e00ff */
[----:B------:R-:W-:Y:S02]  /*5390*/  @!P1 SHF.R.U32.HI R2, RZ, R12, R2 ;  /* 0x0000000cff029219 */ /* 0x000fe40000011602 */
[----:B------:R-:W-:Y:S01]  /*53a0*/  @!P1 ISETP.NE.AND P2, PT, R7, 0x1, PT ;  /* 0x000000010700980c */ /* 0x000fe20003f45270 */
[----:B------:R-:W-:Y:S01]  /*53b0*/  VIADD R81, R81, 0x1 ;  /* 0x0000000151517836 */ /* 0x000fe20000000000 */
[----:B------:R-:W-:Y:S02]  /*53c0*/  @!P1 SEL R2, R29, R2, !P0 ;  /* 0x000000021d029207 */ /* 0x000fe40004000000 */
[----:B------:R-:W-:Y:S02]  /*53d0*/  @!P1 SHF.R.U32.HI R0, RZ, R11, R0 ;  /* 0x0000000bff009219 */ /* 0x000fe40000011600 */
[----:B------:R-:W-:Y:S01]  /*53e0*/  LOP3.LUT P0, RZ, R69, 0x1b0, RZ, 0xc0, !PT ;  /* 0x000001b045ff7812 */ /* 0x000fe2000780c0ff */
[----:B------:R-:W-:Y:S01]  /*53f0*/  USHF.L.U32 UR42, UR42, 0x7, URZ ;  /* 0x000000072a2a7899 */ /* 0x000fe200080006ff */
[----:B------:R-:W-:Y:S01]  /*5400*/  @!P1 SEL R3, R30, R0, !P2 ;  /* 0x000000001e039207 */ /* 0x000fe20005000000 */
[----:B------:R-:W-:Y:S01]  /*5410*/  USHF.L.U32 UR41, UR41, 0x6, URZ ;  /* 0x0000000629297899 */ /* 0x000fe200080006ff */
[----:B------:R-:W-:Y:S03]  /*5420*/  @P4 SHF.R.U32.HI R70, RZ, 0x10, R17 ;  /* 0x00000010ff464819 */ /* 0x000fe60000011611 */
[----:B------:R-:W-:Y:S02]  /*5430*/  @!P1 IMAD.IADD R0, R2, 0x1, -R3 ;  /* 0x0000000102009824 */ /* 0x000fe400078e0a03 */
[----:B------:R-:W-:Y:S02]  /*5440*/  @!P1 IMAD.IADD R2, R3, 0x1, -R2 ;  /* 0x0000000103029824 */ /* 0x000fe400078e0a02 */
[----:B------:R-:W-:Y:S02]  /*5450*/  @!P1 IMAD R30, R0, R7, R30 ;  /* 0x00000007001e9224 */ /* 0x000fe400078e021e */
[----:B------:R-:W-:Y:S01]  /*5460*/  @!P1 IMAD R29, R2, R8, R29 ;  /* 0x00000008021d9224 */ /* 0x000fe200078e021d */
[----:B------:R-:W-:Y:S06]  /*5470*/  @!P0 BRA `(.L_x_90) ;  /* 0x00000000007c8947 */ /* 0x000fec0003800000 */
[----:B------:R-:W1:Y:S01]  /*5480*/  LDCU.64 UR8, c[0x4][0x80] ;  /* 0x01001000ff0877ac */ /* 0x000e620008000a00 */
[----:B------:R-:W-:Y:S01]  /*5490*/  MOV R2, 0x0 ;  /* 0x0000000000027802 */ /* 0x000fe20000000f00 */
[----:B------:R-:W-:Y:S02]  /*54a0*/  HFMA2 R12, -RZ, RZ, 0, 5.9604644775390625e-08 ;  /* 0x00000001ff0c7431 */ /* 0x000fe400000001ff */
[----:B------:R-:W-:Y:S01]  /*54b0*/  IMAD.MOV.U32 R8, RZ, RZ, 0x70 ;  /* 0x00000070ff087424 */ /* 0x000fe200078e00ff */
[----:B------:R2:W3:Y:S01]  /*54c0*/  LDC.64 R14, c[0x4][R2] ;  /* 0x01000000020e7b82 */ /* 0x0004e20000000a00 */
[----:B------:R-:W4:Y:S01]  /*54d0*/  LDCU.64 UR6, c[0x4][0x88] ;  /* 0x01001100ff0677ac */ /* 0x000f220008000a00 */
[----:B------:R-:W-:Y:S01]  /*54e0*/  IMAD.MOV.U32 R13, RZ, RZ, RZ ;  /* 0x000000ffff0d7224 */ /* 0x000fe200078e00ff */
[----:B------:R-:W2:Y:S01]  /*54f0*/  LDCU.64 UR4, c[0x4][0x8] ;  /* 0x01000100ff0477ac */ /* 0x000ea20008000a00 */
[----:B-1----:R-:W-:Y:S01]  /*5500*/  MOV R5, UR9 ;  /* 0x0000000900057c02 */ /* 0x002fe20008000f00 */
[----:B------:R-:W-:Y:S01]  /*5510*/  IMAD.U32 R4, RZ, RZ, UR8 ;  /* 0x00000008ff047e24 */ /* 0x000fe2000f8e00ff */
[----:B----4-:R-:W-:Y:S01]  /*5520*/  MOV R7, UR7 ;  /* 0x0000000700077c02 */ /* 0x010fe20008000f00 */
[----:B------:R-:W-:Y:S01]  /*5530*/  IMAD.U32 R6, RZ, RZ, UR6 ;  /* 0x00000006ff067e24 */ /* 0x000fe2000f8e00ff */
[----:B--2---:R-:W-:Y:S01]  /*5540*/  MOV R11, UR5 ;  /* 0x00000005000b7c02 */ /* 0x004fe20008000f00 */
[----:B------:R-:W-:Y:S02]  /*5550*/  IMAD.U32 R10, RZ, RZ, UR4 ;  /* 0x00000004ff0a7e24 */ /* 0x000fe4000f8e00ff */
[----:B------:R-:W-:Y:S07]  /*5560*/  LEPC R20, `(.L_x_91) ;  /* 0x000000001014794e */ /* 0x000fee0000000000 */
[----:B---3-5:R-:W-:Y:S05]  /*5570*/  CALL.ABS.NOINC R14 ;  /* 0x000000000e007343 */ /* 0x028fea0003c00000 */
.L_x_91:
[----:B------:R-:W1:Y:S01]  /*5580*/  LDCU.64 UR8, c[0x4][0x80] ;  /* 0x01001000ff0877ac */ /* 0x000e620008000a00 */
[----:B------:R-:W2:Y:S01]  /*5590*/  LDC.64 R2, c[0x4][R2] ;  /* 0x0100000002027b82 */ /* 0x000ea20000000a00 */
[----:B------:R-:W-:Y:S02]  /*55a0*/  HFMA2 R12, -RZ, RZ, 0, 5.9604644775390625e-08 ;  /* 0x00000001ff0c7431 */ /* 0x000fe400000001ff */
[----:B------:R-:W-:Y:S02]  /*55b0*/  IMAD.MOV.U32 R8, RZ, RZ, 0x70 ;  /* 0x00000070ff087424 */ /* 0x000fe400078e00ff */
[----:B------:R-:W-:Y:S01]  /*55c0*/  IMAD.MOV.U32 R13, RZ, RZ, RZ ;  /* 0x000000ffff0d7224 */ /* 0x000fe200078e00ff */
[----:B------:R-:W3:Y:S01]  /*55d0*/  LDCU.64 UR6, c[0x4][0x88] ;  /* 0x01001100ff0677ac */ /* 0x000ee20008000a00 */
[----:B------:R-:W4:Y:S01]  /*55e0*/  LDCU.64 UR4, c[0x4][0x8] ;  /* 0x01000100ff0477ac */ /* 0x000f220008000a00 */
[----:B-1----:R-:W-:Y:S02]  /*55f0*/  MOV R4, UR8 ;  /* 0x0000000800047c02 */ /* 0x002fe40008000f00 */
[----:B------:R-:W-:Y:S02]  /*5600*/  MOV R5, UR9 ;  /* 0x0000000900057c02 */ /* 0x000fe40008000f00 */
[----:B---3--:R-:W-:Y:S01]  /*5610*/  MOV R7, UR7 ;  /* 0x0000000700077c02 */ /* 0x008fe20008000f00 */
[----:B------:R-:W-:Y:S01]  /*5620*/  IMAD.U32 R6, RZ, RZ, UR6 ;  /* 0x00000006ff067e24 */ /* 0x000fe2000f8e00ff */
[----:B----4-:R-:W-:Y:S01]  /*5630*/  MOV R11, UR5 ;  /* 0x00000005000b7c02 */ /* 0x010fe20008000f00 */
[----:B------:R-:W-:Y:S02]  /*5640*/  IMAD.U32 R10, RZ, RZ, UR4 ;  /* 0x00000004ff0a7e24 */ /* 0x000fe4000f8e00ff */
[----:B------:R-:W-:Y:S07]  /*5650*/  LEPC R20, `(.L_x_90) ;  /* 0x000000001014794e */ /* 0x000fee0000000000 */
[----:B--2---:R-:W-:Y:S05]  /*5660*/  CALL.ABS.NOINC R2 ;  /* 0x0000000002007343 */ /* 0x004fea0003c00000 */
.L_x_90:
[----:B------:R-:W-:Y:S05]  /*5670*/  BSYNC.RECONVERGENT B6 ;  /* 0x0000000000067941 */ /* 0x000fea0003800200 */
.L_x_89:
[----:B------:R-:W-:Y:S01]  /*5680*/  ISETP.NE.U32.AND P4, PT, R58, RZ, PT ;  /* 0x000000ff3a00720c */ /* 0x000fe20003f85070 */
[----:B------:R-:W-:Y:S01]  /*5690*/  UISETP.NE.AND UP2, UPT, UR50, URZ, UPT ;  /* 0x000000ff3200728c */ /* 0x000fe2000bf45270 */
[----:B------:R-:W-:Y:S01]  /*56a0*/  ISETP.NE.U32.AND P2, PT, RZ, UR38, PT ;  /* 0x00000026ff007c0c */ /* 0x000fe2000bf45070 */
[----:B------:R-:W-:Y:S01]  /*56b0*/  UISETP.NE.U32.AND UP1, UPT, UR44, URZ, UPT ;  /* 0x000000ff2c00728c */ /* 0x000fe2000bf25070 */
[----:B------:R-:W-:Y:S01]  /*56c0*/  ISETP.NE.AND.EX P4, PT, R59, RZ, PT, P4 ;  /* 0x000000ff3b00720c */ /* 0x000fe20003f85340 */
[----:B------:R-:W-:Y:S01]  /*56d0*/  UPLOP3.LUT UP0, UPT, UPT, UPT, UPT, 0x40, 0x4 ;  /* 0x000000000004789c */ /* 0x000fe20003f0e870 */
[----:B------:R-:W-:Y:S01]  /*56e0*/  ISETP.NE.AND.EX P2, PT, RZ, UR39, PT, P2 ;  /* 0x00000027ff007c0c */ /* 0x000fe2000bf45320 */
[----:B------:R-:W-:Y:S01]  /*56f0*/  UISETP.NE.AND.EX UP1, UPT, UR45, URZ, UPT, UP1 ;  /* 0x000000ff2d00728c */ /* 0x000fe2000bf25310 */
[----:B------:R-:W-:Y:S04]  /*5700*/  PLOP3.LUT P1, PT, PT, PT, UP2, 0x80, 0x8 ;  /* 0x000000000008781c */ /* 0x000fe80003f2f028 */
[----:B------:R-:W-:Y:S06]  /*5710*/  @UP2 UPLOP3.LUT UP0, UPT, UPT, UPT, UP1, 0x80, 0x8 ;  /* 0x000000000008289c */ /* 0x000fec0003f0f010 */
[----:B------:R-:W-:Y:S01]  /*5720*/  PLOP3.LUT P0, PT, PT, PT, UP0, 0x80, 0x8 ;  /* 0x000000000008781c */ /* 0x000fe20003f0f008 */
[----:B------:R-:W-:Y:S01]  /*5730*/  @!UPT UIADD3 URZ, UPT, UPT, URZ, URZ, URZ ;  /* 0x000000fffffff290 */ /* 0x000fe2000fffe0ff */
[----:B------:R-:W-:Y:S11]  /*5740*/  BRA.U !UP1, `(.L_x_92) ;  /* 0x0000000109387547 */ /* 0x000ff6000b800000 */
[----:B------:R-:W-:Y:S01]  /*5750*/  UISETP.NE.U32.AND UP0, UPT, UR38, URZ, UPT ;  /* 0x000000ff2600728c */ /* 0x000fe2000bf05070 */
[----:B------:R-:W-:Y:S02]  /*5760*/  HFMA2 R0, -RZ, RZ, 0, 5.9604644775390625e-08 ;  /* 0x00000001ff007431 */ /* 0x000fe400000001ff */
[----:B------:R-:W-:Y:S01]  /*5770*/  IMAD.MOV.U32 R64, RZ, RZ, 0x1 ;  /* 0x00000001ff407424 */ /* 0x000fe200078e00ff */
[----:B------:R-:W-:Y:S06]  /*5780*/  UISETP.NE.AND.EX UP0, UPT, UR39, URZ, UPT, UP0 ;  /* 0x000000ff2700728c */ /* 0x000fec000bf05300 */
[----:B------:R-:W-:Y:S05]  /*5790*/  PLOP3.LUT P3, PT, PT, PT, UP0, 0x80, 0x8 ;  /* 0x000000000008781c */ /* 0x000fea0003f6f008 */
[----:B------:R-:W1:Y:S01]  /*57a0*/  @UP0 LDCU.64 UR6, c[0x0][0x888] ;  /* 0x00011100ff0607ac */ /* 0x000e620008000a00 */
[----:B------:R-:W-:Y:S07]  /*57b0*/  @UP0 UIMAD UR4, UR36, UR44, URZ ;  /* 0x0000002c240402a4 */ /* 0x000fee000f8e02ff */
[----:B------:R-:W-:Y:S01]  /*57c0*/  @!P3 PRMT R64, R0, 0x7610, R64 ;  /* 0x000076100040b816 */ /* 0x000fe20000000040 */
[----:B-1----:R-:W-:Y:S03]  /*57d0*/  @UP0 UIMAD.WIDE UR6, UR4, 0x4, UR6 ;  /* 0x00000004040608a5 */ /* 0x002fe6000f8e0206 */
[----:B------:R-:W1:Y:S03]  /*57e0*/  @!UP0 LDCU UR4, c[0x0][0x880] ;  /* 0x00011000ff0487ac */ /* 0x000e660008000800 */
[----:B------:R-:W-:Y:S01]  /*57f0*/  IMAD.U32 R2, RZ, RZ, UR6 ;  /* 0x00000006ff027e24 */ /* 0x000fe2000f8e00ff */
[----:B------:R-:W-:Y:S05]  /*5800*/  MOV R3, UR7 ;  /* 0x0000000700037c02 */ /* 0x000fea0008000f00 */
[----:B-----5:R2:W5:Y:S02]  /*5810*/  @P3 LDG.E R35, desc[UR46][R2.64] ;  /* 0x0000002e02233981 */ /* 0x020564000c1e1900 */
[----:B-12---:R-:W-:Y:S02]  /*5820*/  @!P3 IMAD.U32 R35, RZ, RZ, UR4 ;  /* 0x00000004ff23be24 */ /* 0x006fe4000f8e00ff */
.L_x_92:
[----:B------:R-:W-:Y:S05]  /*5830*/  @!P4 BRA `(.L_x_93) ;  /* 0x000000000020c947 */ /* 0x000fea0003800000 */
[----:B------:R-:W-:Y:S04]  /*5840*/  ISETP.NE.U32.AND P3, PT, R56, RZ, PT ;  /* 0x000000ff3800720c */ /* 0x000fe80003f65070 */
[----:B------:R-:W-:Y:S11]  /*5850*/  ISETP.NE.AND.EX P3, PT, R57, RZ, PT, P3 ;  /* 0x000000ff3900720c */ /* 0x000ff60003f65330 */
[----:B------:R-:W-:Y:S02]  /*5860*/  @!UPT UIADD3 URZ, UPT, UPT, URZ, URZ, URZ ;  /* 0x000000fffffff290 */ /* 0x000fe4000fffe0ff */
[----:B------:R-:W1:Y:S01]  /*5870*/  @P3 LDC.64 R2, c[0x0][0x8a8] ;  /* 0x00022a00ff023b82 */ /* 0x000e620000000a00 */
[----:B------:R-:W-:Y:S04]  /*5880*/  @P3 IMAD R0, R58, UR36, RZ ;  /* 0x000000243a003c24 */ /* 0x000fe8000f8e02ff */
[----:B-1----:R-:W-:Y:S05]  /*5890*/  @P3 IMAD.WIDE R2, R0, 0x4, R2 ;  /* 0x0000000400023825 */ /* 0x002fea00078e0202 */
[----:B-----5:R1:W5:Y:S02]  /*58a0*/  @P3 LDG.E R33, desc[UR46][R2.64] ;  /* 0x0000002e02213981 */ /* 0x020364000c1e1900 */
[----:B-1----:R-:W2:Y:S02]  /*58b0*/  @!P3 LDC R33, c[0x0][0x8a0] ;  /* 0x00022800ff21bb82 */ /* 0x002ea40000000800 */
.L_x_93:
[----:B-----5:R-:W-:Y:S01]  /*58c0*/  FSETP.NEU.AND P3, PT, R35, RZ, PT ;  /* 0x000000ff2300720b */ /* 0x020fe20003f6d000 */
[----:B------:R-:W-:Y:S01]  /*58d0*/  BSSY B1, `(.L_x_94) ;  /* 0x0000039000017945 */ /* 0x000fe20003800000 */
[----:B------:R-:W-:Y:S01]  /*58e0*/  SEL R3, RZ, 0xffffffff, P2 ;  /* 0xffffffffff037807 */ /* 0x000fe20001000000 */
[----:B------:R-:W-:Y:S01]  /*58f0*/  IMAD.MOV.U32 R86, RZ, RZ, 0x1 ;  /* 0x00000001ff567424 */ /* 0x000fe200078e00ff */
[----:B------:R-:W-:Y:S01]  /*5900*/  @P1 LOP3.LUT P2, RZ, R64, 0xff, RZ, 0xc0, !PT ;  /* 0x000000ff40ff1812 */ /* 0x000fe2000784c0ff */
[----:B------:R-:W-:Y:S01]  /*5910*/  IMAD R34, R31, 0x40, R32 ;  /* 0x000000401f227824 */ /* 0x000fe200078e0220 */
[----:B------:R-:W-:Y:S01]  /*5920*/  @P1 SEL R0, RZ, 0xffffffff, P3 ;  /* 0xffffffffff001807 */ /* 0x000fe20001800000 */
[----:B------:R-:W-:Y:S01]  /*5930*/  IMAD R82, R77, -0x10, R75 ;  /* 0xfffffff04d527824 */ /* 0x000fe200078e024b */
[----:B------:R-:W-:Y:S01]  /*5940*/  LOP3.LUT R73, R73, 0x1, RZ, 0x3c, !PT ;  /* 0x0000000149497812 */ /* 0x000fe200078e3cff */
[----:B------:R-:W-:Y:S01]  /*5950*/  IMAD.MOV.U32 R85, RZ, RZ, RZ ;  /* 0x000000ffff557224 */ /* 0x000fe200078e00ff */
[----:B------:R-:W-:Y:S02]  /*5960*/  @P0 SEL R0, R3, R0, !P2 ;  /* 0x0000000003000207 */ /* 0x000fe40005000000 */
[----:B------:R-:W-:Y:S02]  /*5970*/  CS2R R54, SRZ ;  /* 0x0000000000367805 */ /* 0x000fe4000001ff00 */
[----:B------:R-:W-:Y:S02]  /*5980*/  LEA R84, R31, UR48, 0x3 ;  /* 0x000000301f547c11 */ /* 0x000fe4000f8e18ff */
[----:B------:R-:W-:Y:S02]  /*5990*/  CS2R R52, SRZ ;  /* 0x0000000000347805 */ /* 0x000fe4000001ff00 */
[----:B------:R-:W-:Y:S02]  /*59a0*/  @P1 LOP3.LUT R0, R0, 0x1, RZ, 0xc0, !PT ;  /* 0x0000000100001812 */ /* 0x000fe400078ec0ff */
[----:B------:R-:W-:Y:S02]  /*59b0*/  CS2R R50, SRZ ;  /* 0x0000000000327805 */ /* 0x000fe4000001ff00 */
[----:B------:R-:W-:Y:S02]  /*59c0*/  PLOP3.LUT P2, PT, PT, PT, UP1, 0x80, 0x8 ;  /* 0x000000000008781c */ /* 0x000fe40003f4f018 */
[----:B------:R-:W-:Y:S02]  /*59d0*/  CS2R R48, SRZ ;  /* 0x0000000000307805 */ /* 0x000fe4000001ff00 */
[----:B------:R-:W-:Y:S02]  /*59e0*/  ISETP.NE.U32.OR P5, PT, R0, 0x1, !P1 ;  /* 0x000000010000780c */ /* 0x000fe40004fa5470 */
[----:B------:R-:W-:Y:S02]  /*59f0*/  CS2R R46, SRZ ;  /* 0x00000000002e7805 */ /* 0x000fe4000001ff00 */
[----:B------:R-:W-:Y:S02]  /*5a00*/  LOP3.LUT P4, R80, R64, 0xff, RZ, 0xc0, !PT ;  /* 0x000000ff40507812 */ /* 0x000fe4000788c0ff */
[----:B------:R-:W-:Y:S02]  /*5a10*/  CS2R R44, SRZ ;  /* 0x00000000002c7805 */ /* 0x000fe4000001ff00 */
[----:B------:R-:W-:Y:S02]  /*5a20*/  SEL R2, RZ, 0xffffffff, P3 ;  /* 0xffffffffff027807 */ /* 0x000fe40001800000 */
[----:B------:R-:W-:Y:S02]  /*5a30*/  CS2R R42, SRZ ;  /* 0x00000000002a7805 */ /* 0x000fe4000001ff00 */
[----:B------:R-:W-:Y:S02]  /*5a40*/  P2R R83, PR, RZ, 0x20 ;  /* 0x00000020ff537803 */ /* 0x000fe40000000000 */
[----:B------:R-:W-:Y:S02]  /*5a50*/  CS2R R40, SRZ ;  /* 0x0000000000287805 */ /* 0x000fe4000001ff00 */
[----:B------:R-:W-:Y:S02]  /*5a60*/  @P2 SEL R2, R3, R2, !P4 ;  /* 0x0000000203022207 */ /* 0x000fe40006000000 */
[----:B------:R-:W-:Y:S02]  /*5a70*/  @P5 SHF.L.U32 R0, R73, 0x1f, RZ ;  /* 0x0000001f49005819 */ /* 0x000fe400000006ff */
[----:B------:R-:W-:Y:S02]  /*5a80*/  LOP3.LUT R2, R2, 0x1, RZ, 0xc0, !PT ;  /* 0x0000000102027812 */ /* 0x000fe400078ec0ff */
[----:B------:R1:W3:Y:S02]  /*5a90*/  @P5 SYNCS.PHASECHK.TRANS64.TRYWAIT P1, [UR48+0x80], R0 ;  /* 0x00008000ff0055a7 */ /* 0x0002e40008021130 */
[----:B------:R-:W-:Y:S04]  /*5aa0*/  ISETP.NE.U32.AND P2, PT, R2, 0x1, PT ;  /* 0x000000010200780c */ /* 0x000fe80003f45070 */
[----:B------:R-:W-:Y:S02]  /*5ab0*/  P2R R87, PR, RZ, 0x4 ;  /* 0x00000004ff577803 */ /* 0x000fe40000000000 */
[----:B-1----:R-:W-:Y:S04]  /*5ac0*/  SHF.L.U32 R0, R72, 0x1f, RZ ;  /* 0x0000001f48007819 */ /* 0x002fe800000006ff */
[----:B------:R1:W4:Y:S01]  /*5ad0*/  SYNCS.PHASECHK.TRANS64.TRYWAIT P0, [R84+URZ+0xf0], R0 ;  /* 0x0000f000540075a7 */ /* 0x00032200080011ff */
[----:B---3--:R-:W-:Y:S01]  /*5ae0*/  @P5 SEL R86, RZ, 0x1, !P1 ;  /* 0x00000001ff565807 */ /* 0x008fe20004800000 */
[----:B-1----:R-:W-:Y:S06]  /*5af0*/  @!P5 BRA `(.L_x_95) ;  /* 0x000000000058d947 */ /* 0x002fec0003800000 */
[----:B------:R-:W-:Y:S01]  /*5b00*/  IMAD.MOV.U32 R54, RZ, RZ, RZ ;  /* 0x000000ffff367224 */ /* 0x000fe200078e00ff */
[----:B------:R-:W-:Y:S01]  /*5b10*/  ISETP.NE.AND P1, PT, R86, RZ, PT ;  /* 0x000000ff5600720c */ /* 0x000fe20003f25270 */
[----:B------:R-:W-:Y:S01]  /*5b20*/  BSSY B0, `(.L_x_96) ;  /* 0x000000c000007945 */ /* 0x000fe20003800000 */
[----:B------:R-:W-:Y:S02]  /*5b30*/  CS2R R42, SRZ ;  /* 0x00000000002a7805 */ /* 0x000fe4000001ff00 */
[----:B------:R-:W-:Y:S02]  /*5b40*/  CS2R R40, SRZ ;  /* 0x0000000000287805 */ /* 0x000fe4000001ff00 */
[----:B------:R-:W-:Y:S02]  /*5b50*/  CS2R R46, SRZ ;  /* 0x00000000002e7805 */ /* 0x000fe4000001ff00 */
[----:B------:R-:W-:Y:S02]  /*5b60*/  CS2R R44, SRZ ;  /* 0x00000000002c7805 */ /* 0x000fe4000001ff00 */
[----:B------:R-:W-:Y:S02]  /*5b70*/  CS2R R50, SRZ ;  /* 0x0000000000327805 */ /* 0x000fe4000001ff00 */
[----:B------:R-:W-:Y:S02]  /*5b80*/  CS2R R48, SRZ ;  /* 0x0000000000307805 */ /* 0x000fe4000001ff00 */
[----:B------:R-:W-:Y:S01]  /*5b90*/  CS2R R52, SRZ ;  /* 0x0000000000347805 */ /* 0x000fe2000001ff00 */
[----:B------:R-:W-:Y:S06]  /*5ba0*/  @P1 BRA `(.L_x_97) ;  /* 0x00000000000c1947 */ /* 0x000fec0003800000 */
[----:B------:R-:W-:Y:S04]  /*5bb0*/  SHF.L.U32 R3, R73, 0x1f, RZ ;  /* 0x0000001f49037819 */ /* 0x000fe800000006ff */
[----:B------:R-:W1:Y:S02]  /*5bc0*/  SYNCS.PHASECHK.TRANS64.TRYWAIT P1, [UR48+0x80], R3 ;  /* 0x00008003ff0075a7 */ /* 0x000e640008021130 */
[----:B-1----:R-:W-:Y:S05]  /*5bd0*/  @!P1 BRA `(.L_x_98) ;  /* 0x0000002800c49947 */ /* 0x002fea0003800000 */
.L_x_97:
[----:B------:R-:W-:Y:S05]  /*5be0*/  BSYNC B0 ;  /* 0x0000000000007941 */ /* 0x000fea0003800000 */
.L_x_96:
[----:B------:R-:W-:Y:S01]  /*5bf0*/  ISETP.NE.AND P1, PT, R87, RZ, PT ;  /* 0x000000ff5700720c */ /* 0x000fe20003f25270 */
[----:B------:R-:W-:Y:S11]  /*5c00*/  HFMA2 R85, -RZ, RZ, 0, 5.9604644775390625e-08 ;  /* 0x00000001ff557431 */ /* 0x000ff600000001ff */
[----:B------:R-:W-:Y:S01]  /*5c10*/  @!UPT UIADD3 URZ, UPT, UPT, URZ, URZ, URZ ;  /* 0x000000fffffff290 */ /* 0x000fe2000fffe0ff */
[----:B------:R3:W1:Y:S04]  /*5c20*/  @P1 LDS.128 R40, [R76] ;  /* 0x000000004c281984 */ /* 0x0006680000000c00 */
[----:B------:R3:W1:Y:S04]  /*5c30*/  @P1 LDS.128 R44, [R75+0x10] ;  /* 0x000010004b2c1984 */ /* 0x0006680000000c00 */
[----:B------:R3:W1:Y:S04]  /*5c40*/  @P1 LDS.128 R48, [R74+0x20] ;  /* 0x000020004a301984 */ /* 0x0006680000000c00 */
[----:B------:R3:W1:Y:S02]  /*5c50*/  @P1 LDS.128 R52, [R82+0x30] ;  /* 0x0000300052341984 */ /* 0x0006640000000c00 */
.L_x_95:
[----:B------:R-:W-:Y:S05]  /*5c60*/  BSYNC B1 ;  /* 0x0000000000017941 */ /* 0x000fea0003800000 */
.L_x_94:
[----:B-1----:R-:W-:Y:S04]  /*5c70*/  SHF.R.U32.HI R2, RZ, 0x15, R34 ;  /* 0x00000015ff027819 */ /* 0x002fe80000011622 */
[----:B------:R-:W-:Y:S01]  /*5c80*/  LOP3.LUT P1, RZ, R2, 0x3, R68, 0x48, !PT ;  /* 0x0000000302ff7812 */ /* 0x000fe20007824844 */
[----:B------:R-:W-:Y:S01]  /*5c90*/  @!UPT UIADD3 URZ, UPT, UPT, URZ, URZ, URZ ;  /* 0x000000fffffff290 */ /* 0x000fe2000fffe0ff */
[----:B----4-:R-:W-:Y:S11]  /*5ca0*/  @P0 BRA `(.L_x_99) ;  /* 0x0000000000080947 */ /* 0x010ff60003800000 */
[----:B------:R-:W1:Y:S02]  /*5cb0*/  SYNCS.PHASECHK.TRANS64.TRYWAIT P0, [R84+URZ+0xf0], R0 ;  /* 0x0000f000540075a7 */ /* 0x000e6400080011ff */
[----:B-1----:R-:W-:Y:S05]  /*5cc0*/  @!P0 BRA `(.L_x_100) ;  /* 0x0000002800a08947 */ /* 0x002fea0003800000 */
.L_x_99:
[----:B------:R-:W-:Y:S05]  /*5cd0*/  @!P1 BRA `(.L_x_101) ;  /* 0x0000000000409947 */ /* 0x000fea0003800000 */
[----:B------:R-:W4:Y:S01]  /*5ce0*/  LDCU.64 UR8, c[0x4][0x70] ;  /* 0x01000e00ff0877ac */ /* 0x000f220008000a00 */
[----:B------:R-:W-:Y:S01]  /*5cf0*/  MOV R3, 0x0 ;  /* 0x0000000000037802 */ /* 0x000fe20000000f00 */
[----:B------:R-:W-:Y:S02]  /*5d00*/  HFMA2 R12, -RZ, RZ, 0, 5.9604644775390625e-08 ;  /* 0x00000001ff0c7431 */ /* 0x000fe400000001ff */
[----:B------:R-:W-:Y:S02]  /*5d10*/  IMAD.MOV.U32 R8, RZ, RZ, 0x192 ;  /* 0x00000192ff087424 */ /* 0x000fe400078e00ff */
[----:B------:R-:W-:Y:S01]  /*5d20*/  IMAD.MOV.U32 R13, RZ, RZ, RZ ;  /* 0x000000ffff0d7224 */ /* 0x000fe200078e00ff */
[----:B------:R-:W5:Y:S01]  /*5d30*/  LDCU.64 UR6, c[0x4][0x78] ;  /* 0x01000f00ff0677ac */ /* 0x000f620008000a00 */
[----:B------:R-:W1:Y:S01]  /*5d40*/  LDC.64 R2, c[0x4][R3] ;  /* 0x0100000003027b82 */ /* 0x000e620000000a00 */
[----:B------:R-:W2:Y:S01]  /*5d50*/  LDCU.64 UR4, c[0x4][0x10] ;  /* 0x01000200ff0477ac */ /* 0x000ea20008000a00 */
[----:B----4-:R-:W-:Y:S01]  /*5d60*/  MOV R5, UR9 ;  /* 0x0000000900057c02 */ /* 0x010fe20008000f00 */
[----:B------:R-:W-:Y:S01]  /*5d70*/  IMAD.U32 R4, RZ, RZ, UR8 ;  /* 0x00000008ff047e24 */ /* 0x000fe2000f8e00ff */
[----:B-----5:R-:W-:Y:S01]  /*5d80*/  MOV R7, UR7 ;  /* 0x0000000700077c02 */ /* 0x020fe20008000f00 */
[----:B------:R-:W-:Y:S01]  /*5d90*/  IMAD.U32 R6, RZ, RZ, UR6 ;  /* 0x00000006ff067e24 */ /* 0x000fe2000f8e00ff */
[----:B--2---:R-:W-:Y:S01]  /*5da0*/  MOV R11, UR5 ;  /* 0x00000005000b7c02 */ /* 0x004fe20008000f00 */
[----:B------:R-:W-:Y:S02]  /*5db0*/  IMAD.U32 R10, RZ, RZ, UR4 ;  /* 0x00000004ff0a7e24 */ /* 0x000fe4000f8e00ff */
[----:B------:R-:W-:Y:S07]  /*5dc0*/  LEPC R20, `(.L_x_101) ;  /* 0x000000001014794e */ /* 0x000fee0000000000 */
[----:B-1-3--:R-:W-:Y:S05]  /*5dd0*/  CALL.ABS.NOINC R2 ;  /* 0x0000000002007343 */ /* 0x00afea0003c00000 */
.L_x_101:
[----:B------:R-:W-:Y:S05]  /*5de0*/  WARPSYNC.ALL ;  /* 0x0000000000007948 */ /* 0x000fea0003800000 */
[----:B------:R-:W-:Y:S01]  /*5df0*/  R2UR UR4, R34 ;  /* 0x00000000220472ca */ /* 0x000fe200000e0000 */
[----:B------:R-:W-:Y:S01]  /*5e00*/  BSSY.RECONVERGENT B0, `(.L_x_102) ;  /* 0x0000039000007945 */ /* 0x000fe20003800200 */
[----:B------:R-:W-:Y:S11]  /*5e10*/  ISETP.NE.AND P0, PT, R78, RZ, PT ;  /* 0x000000ff4e00720c */ /* 0x000ff60003f05270 */
[----:B------:R-:W1:Y:S02]  /*5e20*/  LDTM.x16 R4, tmem[UR4] ;  /* 0x00000004000479ee */ /* 0x000e640008240000 */
[C---:B-12---:R-:W-:Y:S01]  /*5e30*/  FMUL R0, R33.reuse, R4 ;  /* 0x0000000421007220 */ /* 0x046fe20000400000 */
[C---:B------:R-:W-:Y:S01]  /*5e40*/  FMUL R2, R33.reuse, R5 ;  /* 0x0000000521027220 */ /* 0x040fe20000400000 */
[C---:B------:R-:W-:Y:S01]  /*5e50*/  FMUL R3, R33.reuse, R6 ;  /* 0x0000000621037220 */ /* 0x040fe20000400000 */
[----:B------:R-:W-:Y:S01]  /*5e60*/  FMUL R7, R33, R7 ;  /* 0x0000000721077220 */ /* 0x000fe20000400000 */
[----:B------:R-:W-:Y:S01]  /*5e70*/  FFMA R36, R35, R40, R0 ;  /* 0x0000002823247223 */ /* 0x000fe20000000000 */
        /* <DEDUP_REMOVED lines=10> */
[----:B------:R1:W-:Y:S01]  /*5f20*/  STS.128 [R76], R36 ;  /* 0x000000244c007388 */ /* 0x0003e20000000c00 */
        /* <DEDUP_REMOVED lines=8> */
[----:B------:R1:W-:Y:S01]  /*5fb0*/  STS.128 [R75+0x10], R4 ;  /* 0x000010044b007388 */ /* 0x0003e20000000c00 */
[----:B------:R-:W-:Y:S01]  /*5fc0*/  FMUL R13, R33, R17 ;  /* 0x00000011210d7220 */ /* 0x000fe20000400000 */
[----:B------:R-:W-:Y:S01]  /*5fd0*/  FFMA R10, R35, R50, R10 ;  /* 0x00000032230a7223 */ /* 0x000fe2000000000a */
[----:B------:R-:W-:Y:S01]  /*5fe0*/  FMUL R14, R33, R18 ;  /* 0x00000012210e7220 */ /* 0x000fe20000400000 */
[----:B------:R-:W-:Y:S01]  /*5ff0*/  FFMA R11, R35, R51, R15 ;  /* 0x00000033230b7223 */ /* 0x000fe2000000000f */
[----:B------:R-:W-:Y:S01]  /*6000*/  FMUL R19, R33, R19 ;  /* 0x0000001321137220 */ /* 0x000fe20000400000 */
[C---:B------:R-:W-:Y:S01]  /*6010*/  FFMA R12, R35.reuse, R52, R12 ;  /* 0x00000034230c7223 */ /* 0x040fe2000000000c */
[C---:B------:R-:W-:Y:S01]  /*6020*/  FFMA R13, R35.reuse, R53, R13 ;  /* 0x00000035230d7223 */ /* 0x040fe2000000000d */
[C---:B------:R-:W-:Y:S01]  /*6030*/  FFMA R14, R35.reuse, R54, R14 ;  /* 0x00000036230e7223 */ /* 0x040fe2000000000e */
[----:B------:R1:W-:Y:S01]  /*6040*/  STS.128 [R74+0x20], R8 ;  /* 0x000020084a007388 */ /* 0x0003e20000000c00 */
[----:B------:R-:W-:Y:S05]  /*6050*/  FFMA R15, R35, R55, R19 ;  /* 0x00000037230f7223 */ /* 0x000fea0000000013 */
[----:B------:R1:W-:Y:S01]  /*6060*/  STS.128 [R82+0x30], R12 ;  /* 0x0000300c52007388 */ /* 0x0003e20000000c00 */
[----:B------:R-:W-:Y:S01]  /*6070*/  @!PT LDS RZ, [RZ] ;  /* 0x00000000fffff984 */ /* 0x000fe20000000800 */
[----:B------:R-:W-:Y:S01]  /*6080*/  @!PT LDS RZ, [RZ] ;  /* 0x00000000fffff984 */ /* 0x000fe20000000800 */
[----:B------:R-:W-:Y:S01]  /*6090*/  @!PT LDS RZ, [RZ] ;  /* 0x00000000fffff984 */ /* 0x000fe20000000800 */
[----:B------:R-:W-:Y:S01]  /*60a0*/  @!PT LDS RZ, [RZ] ;  /* 0x00000000fffff984 */ /* 0x000fe20000000800 */
[----:B------:R2:W-:Y:S06]  /*60b0*/  MEMBAR.ALL.CTA ;  /* 0x0000000000007992 */ /* 0x0005ec0000008000 */
[----:B--2---:R-:W2:Y:S02]  /*60c0*/  FENCE.VIEW.ASYNC.S ;  /* 0x00000000000073c6 */ /* 0x004ea40000000000 */
[----:B--2---:R-:W-:Y:S06]  /*60d0*/  BAR.SYNC.DEFER_BLOCKING 0x1, 0x80 ;  /* 0x0042000000007b1d */ /* 0x004fec0000010000 */
[----:B------:R-:W-:Y:S05]  /*60e0*/  @P0 BRA `(.L_x_103) ;  /* 0x0000000000280947 */ /* 0x000fea0003800000 */
[----:B------:R-:W-:Y:S02]  /*60f0*/  UIADD3 UR4, UPT, UPT, UR48, 0x200, URZ ;  /* 0x0000020030047890 */ /* 0x000fe4000fffe0ff */
[----:B------:R-:W-:Y:S01]  /*6100*/  UIADD3 UR6, UP0, UPT, UR52, 0x680, URZ ;  /* 0x0000068034067890 */ /* 0x000fe2000ff1e0ff */
[----:B------:R-:W-:Y:S03]  /*6110*/  UMOV UR43, UR36 ;  /* 0x00000024002b7c82 */ /* 0x000fe60008000000 */
[----:B------:R-:W-:Y:S01]  /*6120*/  MOV R69, UR4 ;  /* 0x0000000400457c02 */ /* 0x000fe20008000f00 */
[----:B------:R-:W-:Y:S03]  /*6130*/  UIADD3.X UR7, UPT, UPT, URZ, UR53, URZ, UP0, !UPT ;  /* 0x00000035ff077290 */ /* 0x000fe600087fe4ff */
[----:B------:R-:W-:Y:S11]  /*6140*/  R2UR UR40, R69 ;  /* 0x00000000452872ca */ /* 0x000ff600000e0000 */
[----:B------:R-:W-:Y:S02]  /*6150*/  @!UPT UIADD3 URZ, UPT, UPT, URZ, URZ, URZ ;  /* 0x000000fffffff290 */ /* 0x000fe4000fffe0ff */
[----:B------:R2:W-:Y:S01]  /*6160*/  UTMASTG.3D [UR40], [UR6] ;  /* 0x00000028060073b5 */ /* 0x0005e20008010000 */
[----:B------:R0:W-:Y:S01]  /*6170*/  UTMACMDFLUSH ;  /* 0x00000000000079b7 */ /* 0x0001e20000000000 */
[----:B--2---:R-:W-:Y:S04]  /*6180*/  DEPBAR.LE SB0, 0x1 ;  /* 0x000080400000791a */ /* 0x004fe80000000000 */
.L_x_103:
[----:B------:R-:W-:Y:S05]  /*6190*/  BSYNC.RECONVERGENT B0 ;  /* 0x0000000000007941 */ /* 0x000fea0003800200 */
.L_x_102:
[----:B------:R-:W-:Y:S01]  /*61a0*/  BAR.SYNC.DEFER_BLOCKING 0x1, 0x80 ;  /* 0x0042000000007b1d */ /* 0x000fe20000010000 */
[----:B------:R-:W-:Y:S01]  /*61b0*/  ISETP.NE.AND P1, PT, R83, RZ, PT ;  /* 0x000000ff5300720c */ /* 0x000fe20003f25270 */
[----:B------:R-:W-:Y:S01]  /*61c0*/  UISETP.NE.AND UP0, UPT, UR49, URZ, UPT ;  /* 0x000000ff3100728c */ /* 0x000fe2000bf05270 */
[----:B------:R-:W-:Y:S11]  /*61d0*/  LEA R2, R85, UR48, 0x3 ;  /* 0x0000003055027c11 */ /* 0x000ff6000f8e18ff */
[----:B------:R-:W-:Y:S01]  /*61e0*/  @P1 SHF.L.U32 R3, R73, 0x1f, RZ ;  /* 0x0000001f49031819 */ /* 0x000fe200000006ff */
[----:B------:R-:W-:Y:S06]  /*61f0*/  BRA.U !UP0, `(.L_x_104) ;  /* 0x0000000108247547 */ /* 0x000fec000b800000 */
[----:B-1----:R-:W-:Y:S01]  /*6200*/  IMAD.U32 R4, RZ, RZ, UR51 ;  /* 0x00000033ff047e24 */ /* 0x002fe2000f8e00ff */
[----:B------:R-:W-:Y:S01]  /*6210*/  MOV R0, UR37 ;  /* 0x0000002500007c02 */ /* 0x000fe20008000f00 */
[----:B------:R-:W-:Y:S03]  /*6220*/  UIADD3 UR51, UPT, UPT, UR51, 0x1, URZ ;  /* 0x0000000133337890 */ /* 0x000fe6000fffe0ff */
[----:B------:R-:W-:Y:S01]  /*6230*/  @P1 LEA R4, R4, UR48, 0x3 ;  /* 0x0000003004041c11 */ /* 0x000fe2000f8e18ff */
[----:B------:R-:W-:Y:S04]  /*6240*/  UISETP.NE.AND UP0, UPT, UR51, 0x4, UPT ;  /* 0x000000043300788c */ /* 0x000fe8000bf05270 */
[----:B------:R-:W-:Y:S01]  /*6250*/  @P1 VIADD R4, R4, 0xa0 ;  /* 0x000000a004041836 */ /* 0x000fe20000000000 */
[----:B------:R-:W-:Y:S04]  /*6260*/  USEL UR51, UR51, URZ, UP0 ;  /* 0x000000ff33337287 */ /* 0x000fe80008000000 */
[----:B------:R-:W-:Y:S04]  /*6270*/  @P1 PRMT R0, R0, 0x654, R4 ;  /* 0x0000065400001816 */ /* 0x000fe80000000004 */
[----:B------:R2:W-:Y:S04]  /*6280*/  @P1 SYNCS.ARRIVE.TRANS64.RED.A1T0 RZ, [R0+URZ], RZ ;  /* 0x000000ff00ff19a7 */ /* 0x0005e800081004ff */
.L_x_104:
[----:B------:R-:W4:Y:S01]  /*6290*/  @P1 SYNCS.PHASECHK.TRANS64.TRYWAIT P0, [R2+URZ+0x80], R3 ;  /* 0x00008003020015a7 */ /* 0x000f2200080011ff */
[----:B------:R-:W-:Y:S01]  /*62a0*/  BSSY B1, `(.L_x_105) ;  /* 0x0000016000017945 */ /* 0x000fe20003800000 */
[----:B----4-:R-:W-:Y:S03]  /*62b0*/  @P1 SEL R86, RZ, 0x1, !P0 ;  /* 0x00000001ff561807 */ /* 0x010fe60004000000 */
[----:B------:R-:W-:Y:S05]  /*62c0*/  @!P1 BRA `(.L_x_106) ;  /* 0x00000000004c9947 */ /* 0x000fea0003800000 */
[----:B------:R-:W-:Y:S01]  /*62d0*/  ISETP.NE.AND P0, PT, R86, RZ, PT ;  /* 0x000000ff5600720c */ /* 0x000fe20003f05270 */
[----:B------:R-:W-:Y:S01]  /*62e0*/  BSSY B0, `(.L_x_107) ;  /* 0x000000b000007945 */ /* 0x000fe20003800000 */
[----:B------:R-:W-:Y:S11]  /*62f0*/  ISETP.NE.AND P1, PT, R87, RZ, PT ;  /* 0x000000ff5700720c */ /* 0x000ff60003f25270 */
[----:B------:R-:W-:Y:S02]  /*6300*/  @!UPT UIADD3 URZ, UPT, UPT, URZ, URZ, URZ ;  /* 0x000000fffffff290 */ /* 0x000fe4000fffe0ff */
[C---:B-1----:R-:W-:Y:S01]  /*6310*/  @P1 IMAD R6, R85.reuse, 0x2000, R76 ;  /* 0x0000200055061824 */ /* 0x042fe200078e024c */
[C---:B------:R-:W-:Y:S01]  /*6320*/  @P1 LEA R4, R85.reuse, R74, 0xd ;  /* 0x0000004a55041211 */ /* 0x040fe200078e68ff */
[C---:B------:R-:W-:Y:S02]  /*6330*/  @P1 IMAD R5, R85.reuse, 0x2000, R75 ;  /* 0x0000200055051824 */ /* 0x040fe400078e024b */
[----:B------:R-:W-:Y:S01]  /*6340*/  @P1 IMAD R3, R85, 0x2000, R82 ;  /* 0x0000200055031824 */ /* 0x000fe200078e0252 */
[----:B------:R-:W-:Y:S06]  /*6350*/  @P0 BRA `(.L_x_108) ;  /* 0x00000000000c0947 */ /* 0x000fec0003800000 */
[----:B--2---:R-:W-:Y:S04]  /*6360*/  SHF.L.U32 R0, R73, 0x1f, RZ ;  /* 0x0000001f49007819 */ /* 0x004fe800000006ff */
[----:B------:R-:W1:Y:S02]  /*6370*/  SYNCS.PHASECHK.TRANS64.TRYWAIT P0, [R2+URZ+0x80], R0 ;  /* 0x00008000020075a7 */ /* 0x000e6400080011ff */
[----:B-1----:R-:W-:Y:S05]  /*6380*/  @!P0 BRA `(.L_x_109) ;  /* 0x0000002400048947 */ /* 0x002fea0003800000 */
.L_x_108:
[----:B------:R-:W-:Y:S05]  /*6390*/  BSYNC B0 ;  /* 0x0000000000007941 */ /* 0x000fea0003800000 */
.L_x_107:
[----:B------:R-:W-:Y:S02]  /*63a0*/  ISETP.NE.AND P0, PT, R87, RZ, PT ;  /* 0x000000ff5700720c */ /* 0x000fe40003f05270 */
[----:B------:R-:W-:Y:S11]  /*63b0*/  IADD3 R85, PT, PT, R85, 0x1, RZ ;  /* 0x0000000155557810 */ /* 0x000ff60007ffe0ff */
[----:B------:R4:W1:Y:S04]  /*63c0*/  @P0 LDS.128 R40, [R6] ;  /* 0x0000000006280984 */ /* 0x0008680000000c00 */
[----:B------:R4:W1:Y:S04]  /*63d0*/  @P0 LDS.128 R44, [R5+0x10] ;  /* 0x00001000052c0984 */ /* 0x0008680000000c00 */
[----:B------:R4:W1:Y:S04]  /*63e0*/  @P0 LDS.128 R48, [R4+0x20] ;  /* 0x0000200004300984 */ /* 0x0008680000000c00 */
[----:B------:R4:W1:Y:S02]  /*63f0*/  @P0 LDS.128 R52, [R3+0x30] ;  /* 0x0000300003340984 */ /* 0x0008640000000c00 */
.L_x_106:
[----:B------:R-:W-:Y:S05]  /*6400*/  BSYNC B1 ;  /* 0x0000000000017941 */ /* 0x000fea0003800000 */
.L_x_105:
[----:B-12---:R-:W-:Y:S05]  /*6410*/  VIADD R0, R34, 0x10 ;  /* 0x0000001022007836 */ /* 0x006fea0000000000 */
[----:B------:R-:W-:Y:S04]  /*6420*/  SHF.R.U32.HI R0, RZ, 0x15, R0 ;  /* 0x00000015ff007819 */ /* 0x000fe80000011600 */
[----:B------:R-:W-:Y:S11]  /*6430*/  LOP3.LUT P0, RZ, R0, 0x3, R68, 0x48, !PT ;  /* 0x0000000300ff7812 */ /* 0x000ff60007804844 */
[----:B------:R-:W-:Y:S02]  /*6440*/  @!UPT UIADD3 URZ, UPT, UPT, URZ, URZ, URZ ;  /* 0x000000fffffff290 */ /* 0x000fe4000fffe0ff */
[----:B------:R-:W-:Y:S05]  /*6450*/  @!P0 BRA `(.L_x_110) ;  /* 0x0000000000408947 */ /* 0x000fea0003800000 */
[----:B------:R-:W1:Y:S01]  /*6460*/  LDCU.64 UR8, c[0x4][0x70] ;  /* 0x01000e00ff0877ac */ /* 0x000e620008000a00 */
[----:B----4-:R-:W-:Y:S01]  /*6470*/  MOV R3, 0x0 ;  /* 0x0000000000037802 */ /* 0x010fe20000000f00 */
[----:B------:R-:W-:Y:S02]  /*6480*/  HFMA2 R12, -RZ, RZ, 0, 5.9604644775390625e-08 ;  /* 0x00000001ff0c7431 */ /* 0x000fe400000001ff */
[----:B------:R-:W-:Y:S02]  /*6490*/  IMAD.MOV.U32 R8, RZ, RZ, 0x192 ;  /* 0x00000192ff087424 */ /* 0x000fe400078e00ff */
[----:B------:R-:W-:Y:S01]  /*64a0*/  IMAD.MOV.U32 R13, RZ, RZ, RZ ;  /* 0x000000ffff0d7224 */ /* 0x000fe200078e00ff */
[----:B------:R-:W2:Y:S01]  /*64b0*/  LDCU.64 UR6, c[0x4][0x78] ;  /* 0x01000f00ff0677ac */ /* 0x000ea20008000a00 */
[----:B------:R-:W4:Y:S01]  /*64c0*/  LDC.64 R2, c[0x4][R3] ;  /* 0x0100000003027b82 */ /* 0x000f220000000a00 */
[----:B------:R-:W5:Y:S01]  /*64d0*/  LDCU.64 UR4, c[0x4][0x10] ;  /* 0x01000200ff0477ac */ /* 0x000f620008000a00 */
[----:B-1----:R-:W-:Y:S01]  /*64e0*/  MOV R5, UR9 ;  /* 0x0000000900057c02 */ /* 0x002fe20008000f00 */
[----:B------:R-:W-:Y:S01]  /*64f0*/  IMAD.U32 R4, RZ, RZ, UR8 ;  /* 0x00000008ff047e24 */ /* 0x000fe2000f8e00ff */
[----:B--2---:R-:W-:Y:S01]  /*6500*/  MOV R7, UR7 ;  /* 0x0000000700077c02 */ /* 0x004fe20008000f00 */
[----:B------:R-:W-:Y:S01]  /*6510*/  IMAD.U32 R6, RZ, RZ, UR6 ;  /* 0x00000006ff067e24 */ /* 0x000fe2000f8e00ff */
[----:B-----5:R-:W-:Y:S01]  /*6520*/  MOV R11, UR5 ;  /* 0x00000005000b7c02 */ /* 0x020fe20008000f00 */
[----:B------:R-:W-:Y:S02]  /*6530*/  IMAD.U32 R10, RZ, RZ, UR4 ;  /* 0x00000004ff0a7e24 */ /* 0x000fe4000f8e00ff */
[----:B------:R-:W-:Y:S07]  /*6540*/  LEPC R20, `(.L_x_110) ;  /* 0x000000001014794e */ /* 0x000fee0000000000 */
[----:B---34-:R-:W-:Y:S05]  /*6550*/  CALL.ABS.NOINC R2 ;  /* 0x0000000002007343 */ /* 0x018fea0003c00000 */
.L_x_110:
[----:B------:R-:W-:Y:S05]  /*6560*/  WARPSYNC.ALL ;  /* 0x0000000000007948 */ /* 0x000fea0003800000 */
[----:B------:R-:W-:Y:S01]  /*6570*/  R2UR UR4, R34 ;  /* 0x00000000220472ca */ /* 0x000fe200000e0000 */
[----:B------:R-:W-:Y:S01]  /*6580*/  BSSY.RECONVERGENT B0, `(.L_x_111) ;  /* 0x0000040000007945 */ /* 0x000fe20003800200 */
[----:B------:R-:W-:Y:S02]  /*6590*/  ISETP.NE.AND P6, PT, R83, RZ, PT ;  /* 0x000000ff5300720c */ /* 0x000fe40003fc5270 */
[----:B------:R-:W-:Y:S02]  /*65a0*/  ISETP.NE.AND P0, PT, R78, RZ, PT ;  /* 0x000000ff4e00720c */ /* 0x000fe40003f05270 */
[----:B------:R-:W-:Y:S07]  /*65b0*/  MOV R20, UR51 ;  /* 0x0000003300147c02 */ /* 0x000fee0008000f00 */
[----:B----4-:R-:W1:Y:S02]  /*65c0*/  LDTM.x16 R4, tmem[UR4+0x10] ;  /* 0x00001004000479ee */ /* 0x010e640008240000 */
[----:B------:R-:W-:Y:S01]  /*65d0*/  @P6 LEA R20, R20, UR48, 0x3 ;  /* 0x0000003014146c11 */ /* 0x000fe2000f8e18ff */
[C---:B-1----:R-:W-:Y:S01]  /*65e0*/  FMUL R0, R33.reuse, R4 ;  /* 0x0000000421007220 */ /* 0x042fe20000400000 */
        /* <DEDUP_REMOVED lines=33> */
[----:B------:R-:W-:Y:S01]  /*6800*/  FFMA R15, R35, R55, R19 ;  /* 0x00000037230f7223 */ /* 0x000fe20000000013 */
[----:B------:R-:W-:Y:S02]  /*6810*/  MOV R16, UR37 ;  /* 0x0000002500107c02 */ /* 0x000fe40008000f00 */
[----:B------:R-:W-:Y:S02]  /*6820*/  @P6 IADD3 R17, PT, PT, R20, 0xa0, RZ ;  /* 0x000000a014116810 */ /* 0x000fe40007ffe0ff */
[----:B------:R1:W-:Y:S01]  /*6830*/  STS.128 [R82+0x2030], R12 ;  /* 0x0020300c52007388 */ /* 0x0003e20000000c00 */
[----:B------:R-:W-:Y:S02]  /*6840*/  LEA R0, R85, UR48, 0x3 ;  /* 0x0000003055007c11 */ /* 0x000fe4000f8e18ff */
[----:B------:R-:W-:Y:S01]  /*6850*/  @P6 PRMT R16, R16, 0x654, R17 ;  /* 0x0000065410106816 */ /* 0x000fe20000000011 */
[----:B------:R-:W-:Y:S01]  /*6860*/  @!PT LDS RZ, [RZ] ;  /* 0x00000000fffff984 */ /* 0x000fe20000000800 */
[----:B------:R-:W-:Y:S01]  /*6870*/  @!PT LDS RZ, [RZ] ;  /* 0x00000000fffff984 */ /* 0x000fe20000000800 */
[----:B------:R-:W-:Y:S01]  /*6880*/  @!PT LDS RZ, [RZ] ;  /* 0x00000000fffff984 */ /* 0x000fe20000000800 */
[----:B------:R-:W-:Y:S01]  /*6890*/  @!PT LDS RZ, [RZ] ;  /* 0x00000000fffff984 */ /* 0x000fe20000000800 */
[----:B------:R2:W-:Y:S06]  /*68a0*/  MEMBAR.ALL.CTA ;  /* 0x0000000000007992 */ /* 0x0005ec0000008000 */
[----:B--2---:R-:W2:Y:S01]  /*68b0*/  FENCE.VIEW.ASYNC.S ;  /* 0x00000000000073c6 */ /* 0x004ea20000000000 */
[----:B------:R-:W-:Y:S01]  /*68c0*/  @P6 SHF.L.U32 R2, R73, 0x1f, RZ ;  /* 0x0000001f49026819 */ /* 0x000fe200000006ff */
[----:B--2---:R-:W-:Y:S06]  /*68d0*/  BAR.SYNC.DEFER_BLOCKING 0x1, 0x80 ;  /* 0x0042000000007b1d */ /* 0x004fec0000010000 */
[----:B------:R-:W-:Y:S05]  /*68e0*/  @P0 BRA `(.L_x_112) ;  /* 0x0000000000240947 */ /* 0x000fea0003800000 */
[----:B------:R-:W-:Y:S02]  /*68f0*/  UIADD3 UR8, UP0, UPT, UR52, 0x680, URZ ;  /* 0x0000068034087890 */ /* 0x000fe4000ff1e0ff */
[----:B------:R-:W-:Y:S02]  /*6900*/  UIADD3 UR5, UPT, UPT, UR41, 0x10, URZ ;  /* 0x0000001029057890 */ /* 0x000fe4000fffe0ff */
[----:B------:R-:W-:Y:S02]  /*6910*/  UIADD3 UR4, UPT, UPT, UR48, 0x2200, URZ ;  /* 0x0000220030047890 */ /* 0x000fe4000fffe0ff */
[----:B------:R-:W-:Y:S01]  /*6920*/  UIADD3.X UR9, UPT, UPT, URZ, UR53, URZ, UP0, !UPT ;  /* 0x00000035ff097290 */ /* 0x000fe200087fe4ff */
[----:B------:R-:W-:Y:S01]  /*6930*/  UMOV UR6, UR42 ;  /* 0x0000002a00067c82 */ /* 0x000fe20008000000 */
[----:B------:R-:W-:Y:S07]  /*6940*/  UMOV UR7, UR36 ;  /* 0x0000002400077c82 */ /* 0x000fee0008000000 */
[----:B------:R2:W-:Y:S01]  /*6950*/  UTMASTG.3D [UR4], [UR8] ;  /* 0x00000004080073b5 */ /* 0x0005e20008010000 */
[----:B------:R0:W-:Y:S01]  /*6960*/  UTMACMDFLUSH ;  /* 0x00000000000079b7 */ /* 0x0001e20000000000 */
[----:B--2---:R-:W-:Y:S04]  /*6970*/  DEPBAR.LE SB0, 0x1 ;  /* 0x000080400000791a */ /* 0x004fe80000000000 */
.L_x_112:
[----:B------:R-:W-:Y:S05]  /*6980*/  BSYNC.RECONVERGENT B0 ;  /* 0x0000000000007941 */ /* 0x000fea0003800200 */
.L_x_111:
[----:B------:R-:W-:Y:S01]  /*6990*/  BAR.SYNC.DEFER_BLOCKING 0x1, 0x80 ;  /* 0x0042000000007b1d */ /* 0x000fe20000010000 */
[----:B------:R-:W-:Y:S04]  /*69a0*/  UIADD3 UR40, UPT, UPT, UR51, 0x1, URZ ;  /* 0x0000000133287890 */ /* 0x000fe8000fffe0ff */
[----:B------:R-:W-:Y:S04]  /*69b0*/  UISETP.NE.AND UP0, UPT, UR40, 0x4, UPT ;  /* 0x000000042800788c */ /* 0x000fe8000bf05270 */
[----:B------:R-:W-:Y:S01]  /*69c0*/  USEL UR40, UR40, URZ, UP0 ;  /* 0x000000ff28287287 */ /* 0x000fe20008000000 */
[----:B------:R2:W-:Y:S01]  /*69d0*/  @P6 SYNCS.ARRIVE.TRANS64.RED.A1T0 RZ, [R16+URZ], RZ ;  /* 0x000000ff10ff69a7 */ /* 0x0005e200081004ff */
[----:B------:R-:W-:Y:S01]  /*69e0*/  BSSY B1, `(.L_x_113) ;  /* 0x0000017000017945 */ /* 0x000fe20003800000 */
[----:B------:R-:W4:Y:S02]  /*69f0*/  @P6 SYNCS.PHASECHK.TRANS64.TRYWAIT P0, [R0+URZ+0x80], R2 ;  /* 0x00008002000065a7 */ /* 0x000f2400080011ff */
[----:B----4-:R-:W-:Y:S01]  /*6a00*/  @P6 SEL R86, RZ, 0x1, !P0 ;  /* 0x00000001ff566807 */ /* 0x010fe20004000000 */
[----:B--2---:R-:W-:Y:S06]  /*6a10*/  @!P6 BRA `(.L_x_114) ;  /* 0x00000000004ce947 */ /* 0x004fec0003800000 */
        /* <DEDUP_REMOVED lines=9> */
[----:B------:R-:W-:Y:S04]  /*6ab0*/  SHF.L.U32 R6, R73, 0x1f, RZ ;  /* 0x0000001f49067819 */ /* 0x000fe800000006ff */
[----:B------:R-:W1:Y:S02]  /*6ac0*/  SYNCS.PHASECHK.TRANS64.TRYWAIT P0, [R0+URZ+0x80], R6 ;  /* 0x00008006000075a7 */ /* 0x000e6400080011ff */
[----:B-1----:R-:W-:Y:S05]  /*6ad0*/  @!P0 BRA `(.L_x_117) ;  /* 0x0000001c00448947 */ /* 0x002fea0003800000 */
.L_x_116:
[----:B------:R-:W-:Y:S05]  /*6ae0*/  BSYNC B0 ;  /* 0x0000000000007941 */ /* 0x000fea0003800000 */
.L_x_115:
[----:B------:R-:W-:Y:S02]  /*6af0*/  ISETP.NE.AND P0, PT, R87, RZ, PT ;  /* 0x000000ff5700720c */ /* 0x000fe40003f05270 */
[----:B------:R-:W-:Y:S11]  /*6b00*/  IADD3 R85, PT, PT, R85, 0x1, RZ ;  /* 0x0000000155557810 */ /* 0x000ff60007ffe0ff */
[----:B------:R2:W4:Y:S04]  /*6b10*/  @P0 LDS.128 R40, [R5] ;  /* 0x0000000005280984 */ /* 0x0005280000000c00 */
[----:B------:R2:W1:Y:S04]  /*6b20*/  @P0 LDS.128 R44, [R4+0x10] ;  /* 0x00001000042c0984 */ /* 0x0004680000000c00 */
[----:B------:R2:W1:Y:S04]  /*6b30*/  @P0 LDS.128 R48, [R3+0x20] ;  /* 0x0000200003300984 */ /* 0x0004680000000c00 */
[----:B------:R2:W1:Y:S02]  /*6b40*/  @P0 LDS.128 R52, [R2+0x30] ;  /* 0x0000300002340984 */ /* 0x0004640000000c00 */
.L_x_114:
[----:B------:R-:W-:Y:S05]  /*6b50*/  BSYNC B1 ;  /* 0x0000000000017941 */ /* 0x000fea0003800000 */
.L_x_113:
[----:B-1----:R-:W-:Y:S05]  /*6b60*/  VIADD R0, R34, 0x20 ;  /* 0x0000002022007836 */ /* 0x002fea0000000000 */
[----:B------:R-:W-:Y:S04]  /*6b70*/  SHF.R.U32.HI R0, RZ, 0x15, R0 ;  /* 0x00000015ff007819 */ /* 0x000fe80000011600 */
[----:B------:R-:W-:Y:S11]  /*6b80*/  LOP3.LUT P0, RZ, R0, 0x3, R68, 0x48, !PT ;  /* 0x0000000300ff7812 */ /* 0x000ff60007804844 */
[----:B------:R-:W-:Y:S02]  /*6b90*/  @!UPT UIADD3 URZ, UPT, UPT, URZ, URZ, URZ ;  /* 0x000000fffffff290 */ /* 0x000fe4000fffe0ff */
[----:B------:R-:W-:Y:S05]  /*6ba0*/  @!P0 BRA `(.L_x_118) ;  /* 0x0000000000408947 */ /* 0x000fea0003800000 */
[----:B------:R-:W1:Y:S01]  /*6bb0*/  LDCU.64 UR8, c[0x4][0x70] ;  /* 0x01000e00ff0877ac */ /* 0x000e620008000a00 */
[----:B--2---:R-:W-:Y:S01]  /*6bc0*/  MOV R3, 0x0 ;  /* 0x0000000000037802 */ /* 0x004fe20000000f00 */
[----:B------:R-:W-:Y:S02]  /*6bd0*/  HFMA2 R12, -RZ, RZ, 0, 5.9604644775390625e-08 ;  /* 0x00000001ff0c7431 */ /* 0x000fe400000001ff */
[----:B------:R-:W-:Y:S02]  /*6be0*/  IMAD.MOV.U32 R8, RZ, RZ, 0x192 ;  /* 0x00000192ff087424 */ /* 0x000fe400078e00ff */
[----:B------:R-:W-:Y:S01]  /*6bf0*/  IMAD.MOV.U32 R13, RZ, RZ, RZ ;  /* 0x000000ffff0d7224 */ /* 0x000fe200078e00ff */
[----:B------:R-:W2:Y:S01]  /*6c00*/  LDCU.64 UR6, c[0x4][0x78] ;  /* 0x01000f00ff0677ac */ /* 0x000ea20008000a00 */
[----:B------:R-:W3:Y:S01]  /*6c10*/  LDC.64 R2, c[0x4][R3] ;  /* 0x0100000003027b82 */ /* 0x000ee20000000a00 */
        /* <DEDUP_REMOVED lines=9> */
.L_x_118:
[----:B------:R-:W-:Y:S05]  /*6cb0*/  WARPSYNC.ALL ;  /* 0x0000000000007948 */ /* 0x000fea0003800000 */
[----:B------:R-:W-:Y:S01]  /*6cc0*/  R2UR UR4, R34 ;  /* 0x00000000220472ca */ /* 0x000fe200000e0000 */
[----:B------:R-:W-:Y:S01]  /*6cd0*/  BSSY.RECONVERGENT B0, `(.L_x_119) ;  /* 0x0000040000007945 */ /* 0x000fe20003800200 */
[----:B------:R-:W-:Y:S02]  /*6ce0*/  ISETP.NE.AND P6, PT, R83, RZ, PT ;  /* 0x000000ff5300720c */ /* 0x000fe40003fc5270 */
[----:B------:R-:W-:Y:S02]  /*6cf0*/  ISETP.NE.AND P0, PT, R78, RZ, PT ;  /* 0x000000ff4e00720c */ /* 0x000fe40003f05270 */
[----:B------:R-:W-:Y:S07]  /*6d00*/  MOV R20, UR40 ;  /* 0x0000002800147c02 */ /* 0x000fee0008000f00 */
[----:B--2---:R-:W1:Y:S02]  /*6d10*/  LDTM.x16 R4, tmem[UR4+0x20] ;  /* 0x00002004000479ee */ /* 0x004e640008240000 */
[----:B------:R-:W-:Y:S01]  /*6d20*/  @P6 LEA R20, R20, UR48, 0x3 ;  /* 0x0000003014146c11 */ /* 0x000fe2000f8e18ff */
[C---:B-1----:R-:W-:Y:S01]  /*6d30*/  FMUL R0, R33.reuse, R4 ;  /* 0x0000000421007220 */ /* 0x042fe20000400000 */
[C---:B------:R-:W-:Y:S01]  /*6d40*/  FMUL R2, R33.reuse, R5 ;  /* 0x0000000521027220 */ /* 0x040fe20000400000 */
[C---:B------:R-:W-:Y:S01]  /*6d50*/  FMUL R3, R33.reuse, R6 ;  /* 0x0000000621037220 */ /* 0x040fe20000400000 */
[----:B------:R-:W-:Y:S01]  /*6d60*/  FMUL R7, R33, R7 ;  /* 0x0000000721077220 */ /* 0x000fe20000400000 */
[----:B----4-:R-:W-:Y:S01]  /*6d70*/  FFMA R36, R35, R40, R0 ;  /* 0x0000002823247223 */ /* 0x010fe20000000000 */
        /* <DEDUP_REMOVED lines=53> */
.L_x_120:
[----:B------:R-:W-:Y:S05]  /*70d0*/  BSYNC.RECONVERGENT B0 ;  /* 0x0000000000007941 */ /* 0x000fea0003800200 */
.L_x_119:
        /* <DEDUP_REMOVED lines=21> */
.L_x_124:
[----:B------:R-:W-:Y:S05]  /*7230*/  BSYNC B0 ;  /* 0x0000000000007941 */ /* 0x000fea0003800000 */
.L_x_123:
[----:B------:R-:W-:Y:S11]  /*7240*/  ISETP.NE.AND P0, PT, R87, RZ, PT ;  /* 0x000000ff5700720c */ /* 0x000ff60003f05270 */
[----:B------:R-:W-:Y:S02]  /*7250*/  @!UPT UIADD3 URZ, UPT, UPT, URZ, URZ, URZ ;  /* 0x000000fffffff290 */ /* 0x000fe4000fffe0ff */
[----:B------:R2:W4:Y:S04]  /*7260*/  @P0 LDS.128 R40, [R4] ;  /* 0x0000000004280984 */ /* 0x0005280000000c00 */
[----:B------:R2:W1:Y:S04]  /*7270*/  @P0 LDS.128 R44, [R3+0x10] ;  /* 0x00001000032c0984 */ /* 0x0004680000000c00 */
[----:B------:R2:W1:Y:S04]  /*7280*/  @P0 LDS.128 R48, [R2+0x20] ;  /* 0x0000200002300984 */ /* 0x0004680000000c00 */
[----:B------:R2:W1:Y:S02]  /*7290*/  @P0 LDS.128 R52, [R85+0x30] ;  /* 0x0000300055340984 */ /* 0x0004640000000c00 */
.L_x_122:
[----:B------:R-:W-:Y:S05]  /*72a0*/  BSYNC B1 ;  /* 0x0000000000017941 */ /* 0x000fea0003800000 */
.L_x_121:
        /* <DEDUP_REMOVED lines=21> */
.L_x_126:
[----:B------:R-:W-:Y:S01]  /*7400*/  ISETP.NE.AND P0, PT, R78, RZ, PT ;  /* 0x000000ff4e00720c */ /* 0x000fe20003f05270 */
[----:B------:R-:W-:Y:S05]  /*7410*/  WARPSYNC.ALL ;  /* 0x0000000000007948 */ /* 0x000fea0003800000 */
[----:B------:R-:W-:Y:S01]  /*7420*/  R2UR UR4, R34 ;  /* 0x00000000220472ca */ /* 0x000fe200000e0000 */
[----:B------:R-:W-:Y:S01]  /*7430*/  BSSY.RECONVERGENT B0, `(.L_x_127) ;  /* 0x000003c000007945 */ /* 0x000fe20003800200 */
[----:B------:R-:W-:Y:S11]  /*7440*/  R2UR UR5, R84 ;  /* 0x00000000540572ca */ /* 0x000ff600000e0000 */
[----:B--2---:R-:W1:Y:S01]  /*7450*/  LDTM.x16 R4, tmem[UR4+0x30] ;  /* 0x00003004000479ee */ /* 0x004e620008240000 */
[----:B------:R-:W-:Y:S01]  /*7460*/  NOP ;  /* 0x0000000000007918 */ /* 0x000fe20000000000 */
[----:B------:R-:W-:Y:S04]  /*7470*/  UIADD3 UR5, UPT, UPT, UR5, 0x110, URZ ;  /* 0x0000011005057890 */ /* 0x000fe8000fffe0ff */
[----:B------:R-:W-:Y:S09]  /*7480*/  UPRMT UR5, UR37, 0x654, UR5 ;  /* 0x0000065425057896 */ /* 0x000ff20008000005 */
[----:B-1----:R-:W-:Y:S01]  /*7490*/  SYNCS.ARRIVE.TRANS64.RED.A1T0 RZ, [UR5], RZ ;  /* 0x000000ffffff79a7 */ /* 0x002fe20008100405 */
[C---:B------:R-:W-:Y:S01]  /*74a0*/  FMUL R0, R33.reuse, R4 ;  /* 0x0000000421007220 */ /* 0x040fe20000400000 */
        /* <DEDUP_REMOVED lines=52> */
.L_x_128:
[----:B------:R-:W-:Y:S05]  /*77f0*/  BSYNC.RECONVERGENT B0 ;  /* 0x0000000000007941 */ /* 0x000fea0003800200 */
.L_x_127:
[----:B------:R-:W-:Y:S01]  /*7800*/  BAR.SYNC.DEFER_BLOCKING 0x1, 0x80 ;  /* 0x0042000000007b1d */ /* 0x000fe20000010000 */
[----:B------:R-:W-:Y:S01]  /*7810*/  UISETP.NE.AND UP0, UPT, UR49, -0x4, UPT ;  /* 0xfffffffc3100788c */ /* 0x000fe2000bf05270 */
[----:B------:R-:W-:Y:S08]  /*7820*/  IADD3 R31, PT, PT, R31, 0x1, RZ ;  /* 0x000000011f1f7810 */ /* 0x000ff00007ffe0ff */
[----:B------:R-:W-:Y:S05]  /*7830*/  BRA.U !UP0, `(.L_x_129) ;  /* 0x0000000108287547 */ /* 0x000fea000b800000 */
[----:B------:R-:W-:Y:S01]  /*7840*/  ISETP.NE.AND P0, PT, R83, RZ, PT ;  /* 0x000000ff5300720c */ /* 0x000fe20003f05270 */
[----:B------:R-:W-:Y:S01]  /*7850*/  IMAD.U32 R2, RZ, RZ, UR51 ;  /* 0x00000033ff027e24 */ /* 0x000fe2000f8e00ff */
[----:B------:R-:W-:Y:S01]  /*7860*/  UIADD3 UR51, UPT, UPT, UR51, 0x1, URZ ;  /* 0x0000000133337890 */ /* 0x000fe2000fffe0ff */
[----:B------:R-:W-:Y:S03]  /*7870*/  IMAD.U32 R0, RZ, RZ, UR37 ;  /* 0x00000025ff007e24 */ /* 0x000fe6000f8e00ff */
[----:B------:R-:W-:Y:S04]  /*7880*/  UISETP.NE.AND UP0, UPT, UR51, 0x4, UPT ;  /* 0x000000043300788c */ /* 0x000fe8000bf05270 */
[----:B------:R-:W-:Y:S03]  /*7890*/  USEL UR51, UR51, URZ, UP0 ;  /* 0x000000ff33337287 */ /* 0x000fe60008000000 */
[----:B------:R-:W-:Y:S05]  /*78a0*/  @P0 LEA R2, R2, UR48, 0x3 ;  /* 0x0000003002020c11 */ /* 0x000fea000f8e18ff */
[----:B------:R-:W-:Y:S05]  /*78b0*/  @P0 VIADD R2, R2, 0xa0 ;  /* 0x000000a002020836 */ /* 0x000fea0000000000 */
[----:B------:R-:W-:Y:S04]  /*78c0*/  @P0 PRMT R0, R0, 0x654, R2 ;  /* 0x0000065400000816 */ /* 0x000fe80000000002 */
[----:B------:R2:W-:Y:S03]  /*78d0*/  @P0 SYNCS.ARRIVE.TRANS64.RED.A1T0 RZ, [R0+URZ], RZ ;  /* 0x000000ff00ff09a7 */ /* 0x0005e600081004ff */
.L_x_129:
[----:B------:R-:W-:Y:S01]  /*78e0*/  ISETP.NE.AND P2, PT, R79, RZ, PT ;  /* 0x000000ff4f00720c */ /* 0x000fe20003f45270 */
[----:B------:R-:W-:Y:S01]  /*78f0*/  UIADD3 UR49, UPT, UPT, UR49, 0x4, URZ ;  /* 0x0000000431317890 */ /* 0x000fe2000fffe0ff */
[----:B------:R-:W-:Y:S01]  /*7900*/  ISETP.NE.AND P0, PT, R81, 0x2, PT ;  /* 0x000000025100780c */ /* 0x000fe20003f05270 */
[----:B-1----:R-:W-:Y:S01]  /*7910*/  IMAD.IADD R14, R29, 0x1, R62 ;  /* 0x000000011d0e7824 */ /* 0x002fe200078e023e */
[----:B------:R-:W-:Y:S01]  /*7920*/  ISETP.NE.AND P1, PT, R31, 0x4, PT ;  /* 0x000000041f00780c */ /* 0x000fe20003f25270 */
[----:B------:R-:W-:Y:S01]  /*7930*/  IMAD.IADD R15, R30, 0x1, R63 ;  /* 0x000000011e0f7824 */ /* 0x000fe200078e023f */
[----:B------:R-:W-:Y:S02]  /*7940*/  SEL R2, RZ, 0x1, P0 ;  /* 0x00000001ff027807 */ /* 0x000fe40000000000 */
[----:B--2---:R-:W-:Y:S02]  /*7950*/  SEL R0, RZ, 0x1, P1 ;  /* 0x00000001ff007807 */ /* 0x004fe40000800000 */
[----:B------:R-:W-:Y:S02]  /*7960*/  LOP3.LUT R71, R71, R2, RZ, 0x3c, !PT ;  /* 0x0000000247477212 */ /* 0x000fe400078e3cff */
[----:B------:R-:W-:Y:S02]  /*7970*/  LOP3.LUT R72, R72, R0, RZ, 0x3c, !PT ;  /* 0x0000000048487212 */ /* 0x000fe400078e3cff */
[----:B------:R-:W-:Y:S02]  /*7980*/  @P2 R2UR UR36, R70 ;  /* 0x00000000462422ca */ /* 0x000fe400000e0000 */
[----:B------:R-:W-:Y:S02]  /*7990*/  SEL R81, R81, RZ, P0 ;  /* 0x000000ff51517207 */ /* 0x000fe40000000000 */
[----:B------:R-:W-:Y:S01]  /*79a0*/  SEL R31, R31, RZ, P1 ;  /* 0x000000ff1f1f7207 */ /* 0x000fe20000800000 */
[----:B------:R-:W-:Y:S10]  /*79b0*/  @P2 BRA `(.L_x_130) ;  /* 0xffffffd400502947 */ /* 0x000ff4000383ffff */
[----:B------:R-:W-:-:S09]  /*79c0*/  UISETP.NE.AND UP0, UPT, UR50, URZ, UPT ;  /* 0x000000ff3200728c */ /* 0x000fd2000bf05270 */
[----:B------:R-:W-:Y:S05]  /*79d0*/  BRA.U !UP0, `(.L_x_131) ;  /* 0x0000000108487547 */ /* 0x000fea000b800000 */
[----:B------:R-:W1:Y:S02]  /*79e0*/  LDCU.64 UR4, c[0x0][0x890] ;  /* 0x00011200ff0477ac */ /* 0x000e640008000a00 */
[----:B-1----:R-:W-:-:S04]  /*79f0*/  UISETP.NE.U32.AND UP0, UPT, UR4, URZ, UPT ;  /* 0x000000ff0400728c */ /* 0x002fc8000bf05070 */
[----:B------:R-:W-:-:S09]  /*7a00*/  UISETP.NE.AND.EX UP0, UPT, UR5, URZ, UPT, UP0 ;  /* 0x000000ff0500728c */ /* 0x000fd2000bf05300 */
[----:B------:R-:W-:Y:S05]  /*7a10*/  BRA.U UP0, `(.L_x_132) ;  /* 0x00000001000c7547 */ /* 0x000fea000b800000 */
[----:B------:R-:W-:-:S13]  /*7a20*/  FSETP.NEU.AND P0, PT, R35, RZ, PT ;  /* 0x000000ff2300720b */ /* 0x000fda0003f0d000 */
[----:B------:R-:W-:Y:S05]  /*7a30*/  @!P0 EXIT ;  /* 0x000000000000894d */ /* 0x000fea0003800000 */
[----:B------:R-:W-:Y:S05]  /*7a40*/  BRA `(.L_x_131) ;  /* 0x00000000002c7947 */ /* 0x000fea0003800000 */
.L_x_132:
[----:B------:R-:W-:Y:S01]  /*7a50*/  ISETP.NE.AND P0, PT, R80, RZ, PT ;  /* 0x000000ff5000720c */ /* 0x000fe20003f05270 */
[----:B------:R-:W-:-:S12]  /*7a60*/  BSSY.RECONVERGENT B0, `(.L_x_131) ;  /* 0x0000009000007945 */ /* 0x000fd80003800200 */
[----:B------:R-:W-:Y:S05]  /*7a70*/  @P0 BRA `(.L_x_133) ;  /* 0x0000000000140947 */ /* 0x000fea0003800000 */
[----:B------:R-:W1:Y:S02]  /*7a80*/  LDCU.64 UR4, c[0x0][0x888] ;  /* 0x00011100ff0477ac */ /* 0x000e640008000a00 */
[----:B-1----:R-:W-:-:S04]  /*7a90*/  ISETP.NE.U32.AND P0, PT, RZ, UR4, PT ;  /* 0x00000004ff007c0c */ /* 0x002fc8000bf05070 */
[----:B------:R-:W-:-:S13]  /*7aa0*/  ISETP.NE.AND.EX P0, PT, RZ, UR5, PT, P0 ;  /* 0x00000005ff007c0c */ /* 0x000fda000bf05300 */
[----:B------:R-:W-:Y:S05]  /*7ab0*/  @!P0 EXIT ;  /* 0x000000000000894d */ /* 0x000fea0003800000 */
[----:B------:R-:W-:Y:S05]  /*7ac0*/  BRA `(.L_x_134) ;  /* 0x0000000000087947 */ /* 0x000fea0003800000 */
.L_x_133:
[----:B------:R-:W-:-:S13]  /*7ad0*/  FSETP.NEU.AND P0, PT, R35, RZ, PT ;  /* 0x000000ff2300720b */ /* 0x000fda0003f0d000 */
[----:B------:R-:W-:Y:S05]  /*7ae0*/  @!P0 EXIT ;  /* 0x000000000000894d */ /* 0x000fea0003800000 */
.L_x_134:
[----:B------:R-:W-:Y:S05]  /*7af0*/  BSYNC.RECONVERGENT B0 ;  /* 0x0000000000007941 */ /* 0x000fea0003800200 */
.L_x_131:
[----:B------:R-:W-:Y:S01]  /*7b00*/  ULEA UR4, UR51, UR48, 0x3 ;  /* 0x0000003033047291 */ /* 0x000fe2000f8e18ff */
[----:B------:R-:W-:-:S04]  /*7b10*/  DEPBAR.LE SB0, 0x0 ;  /* 0x000080000000791a */ /* 0x000fc80000000000 */
[----:B------:R-:W-:-:S04]  /*7b20*/  UIADD3 UR4, UPT, UPT, UR4, 0xa0, URZ ;  /* 0x000000a004047890 */ /* 0x000fc8000fffe0ff */
[----:B------:R-:W-:-:S09]  /*7b30*/  UPRMT UR4, UR37, 0x654, UR4 ;  /* 0x0000065425047896 */ /* 0x000fd20008000004 */
[----:B------:R-:W-:Y:S01]  /*7b40*/  SYNCS.ARRIVE.TRANS64.RED.A1T0 RZ, [UR4], RZ ;  /* 0x000000ffffff79a7 */ /* 0x000fe20008100404 */
[----:B------:R-:W-:Y:S05]  /*7b50*/  EXIT ;  /* 0x000000000000794d */ /* 0x000fea0003800000 */
.L_x_19:
[----:B--2---:R2:W1:Y:S02]  /*7b60*/  SYNCS.PHASECHK.TRANS64.TRYWAIT P0, [R2+URZ+0x140], R3 ;  /* 0x00014003020075a7 */ /* 0x00446400080011ff */
[----:B-1----:R-:W-:Y:S05]  /*7b70*/  @!P0 NANOSLEEP.SYNCS 0x989680 ;  /* 0x009896800000895d */ /* 0x002fea0003900000 */
[----:B------:R-:W1:Y:S02]  /*7b80*/  @!P0 SYNCS.PHASECHK.TRANS64 P0, [R2+URZ+0x140], R3 ;  /* 0x00014003020085a7 */ /* 0x000e6400080010ff */
[----:B-1----:R-:W-:Y:S05]  /*7b90*/  @!P0 BRA `(.L_x_19) ;  /* 0xfffffffc00f08947 */ /* 0x002fea000383ffff */
[----:B------:R-:W-:Y:S05]  /*7ba0*/  BRA `(.L_x_135) ;  /* 0xffffff9800ac7947 */ /* 0x000fea000383ffff */
.L_x_22:
[----:B-1----:R-:W-:-:S07]  /*7bb0*/  MOV R2, UR33 ;  /* 0x0000002100027c02 */ /* 0x002fce0008000f00 */
.L_x_136:
[----:B-1----:R1:W2:Y:S02]  /*7bc0*/  SYNCS.PHASECHK.TRANS64.TRYWAIT P0, [R2+URZ+0x40], R4 ;  /* 0x00004004020075a7 */ /* 0x0022a400080011ff */
[----:B--2---:R-:W-:Y:S05]  /*7bd0*/  @!P0 NANOSLEEP.SYNCS 0x989680 ;  /* 0x009896800000895d */ /* 0x004fea0003900000 */
[----:B------:R-:W2:Y:S02]  /*7be0*/  @!P0 SYNCS.PHASECHK.TRANS64 P0, [R2+URZ+0x40], R4 ;  /* 0x00004004020085a7 */ /* 0x000ea400080010ff */
[----:B--2---:R-:W-:Y:S05]  /*7bf0*/  @!P0 BRA `(.L_x_136) ;  /* 0xfffffffc00f08947 */ /* 0x004fea000383ffff */
[----:B------:R-:W-:Y:S05]  /*7c00*/  BRA `(.L_x_21) ;  /* 0xffffff9800fc7947 */ /* 0x000fea000383ffff */
.L_x_28:
[----:B-1----:R-:W-:-:S07]  /*7c10*/  MOV R2, UR17 ;  /* 0x0000001100027c02 */ /* 0x002fce0008000f00 */
.L_x_137:
[----:B-1----:R1:W2:Y:S02]  /*7c20*/  SYNCS.PHASECHK.TRANS64.TRYWAIT P0, [R2+URZ+0x40], R4 ;  /* 0x00004004020075a7 */ /* 0x0022a400080011ff */
[----:B--2---:R-:W-:Y:S05]  /*7c30*/  @!P0 NANOSLEEP.SYNCS 0x989680 ;  /* 0x009896800000895d */ /* 0x004fea0003900000 */
[----:B------:R-:W2:Y:S02]  /*7c40*/  @!P0 SYNCS.PHASECHK.TRANS64 P0, [R2+URZ+0x40], R4 ;  /* 0x00004004020085a7 */ /* 0x000ea400080010ff */
[----:B--2---:R-:W-:Y:S05]  /*7c50*/  @!P0 BRA `(.L_x_137) ;  /* 0xfffffffc00f08947 */ /* 0x004fea000383ffff */
[----:B------:R-:W-:Y:S05]  /*7c60*/  BRA `(.L_x_27) ;  /* 0xffffff9c00a47947 */ /* 0x000fea000383ffff */
.L_x_32:
[----:B-1----:R1:W2:Y:S02]  /*7c70*/  SYNCS.PHASECHK.TRANS64.TRYWAIT P0, [R2+URZ+0xd0], R3 ;  /* 0x0000d003020075a7 */ /* 0x0022a400080011ff */
[----:B--2---:R-:W-:Y:S05]  /*7c80*/  @!P0 NANOSLEEP.SYNCS 0x989680 ;  /* 0x009896800000895d */ /* 0x004fea0003900000 */
[----:B------:R-:W2:Y:S02]  /*7c90*/  @!P0 SYNCS.PHASECHK.TRANS64 P0, [R2+URZ+0xd0], R3 ;  /* 0x0000d003020085a7 */ /* 0x000ea400080010ff */
[----:B--2---:R-:W-:Y:S05]  /*7ca0*/  @!P0 BRA `(.L_x_32) ;  /* 0xfffffffc00f08947 */ /* 0x004fea000383ffff */
[----:B------:R-:W-:Y:S05]  /*7cb0*/  BRA `(.L_x_138) ;  /* 0xffffffa000347947 */ /* 0x000fea000383ffff */
.L_x_36:
[----:B----4-:R-:W-:-:S07]  /*7cc0*/  MOV R0, UR5 ;  /* 0x0000000500007c02 */ /* 0x010fce0008000f00 */
.L_x_139:
[----:B-1----:R1:W2:Y:S02]  /*7cd0*/  SYNCS.PHASECHK.TRANS64.TRYWAIT P0, [R0+URZ], R2 ;  /* 0x00000002000075a7 */ /* 0x0022a400080011ff */
[----:B--2---:R-:W-:Y:S05]  /*7ce0*/  @!P0 NANOSLEEP.SYNCS 0x989680 ;  /* 0x009896800000895d */ /* 0x004fea0003900000 */
[----:B------:R-:W2:Y:S02]  /*7cf0*/  @!P0 SYNCS.PHASECHK.TRANS64 P0, [R0+URZ], R2 ;  /* 0x00000002000085a7 */ /* 0x000ea400080010ff */
[----:B--2---:R-:W-:Y:S05]  /*7d00*/  @!P0 BRA `(.L_x_139) ;  /* 0xfffffffc00f08947 */ /* 0x004fea000383ffff */
[----:B------:R-:W-:Y:S05]  /*7d10*/  BRA `(.L_x_140) ;  /* 0xffffffa400a47947 */ /* 0x000fea000383ffff */
.L_x_37:
[----:B----4-:R-:W-:-:S07]  /*7d20*/  MOV R0, UR5 ;  /* 0x0000000500007c02 */ /* 0x010fce0008000f00 */
.L_x_141:
[----:B-1----:R1:W2:Y:S02]  /*7d30*/  SYNCS.PHASECHK.TRANS64.TRYWAIT P0, [R0+URZ], R3 ;  /* 0x00000003000075a7 */ /* 0x0022a400080011ff */
[----:B--2---:R-:W-:Y:S05]  /*7d40*/  @!P0 NANOSLEEP.SYNCS 0x989680 ;  /* 0x009896800000895d */ /* 0x004fea0003900000 */
[----:B------:R-:W2:Y:S02]  /*7d50*/  @!P0 SYNCS.PHASECHK.TRANS64 P0, [R0+URZ], R3 ;  /* 0x00000003000085a7 */ /* 0x000ea400080010ff */
[----:B--2---:R-:W-:Y:S05]  /*7d60*/  @!P0 BRA `(.L_x_141) ;  /* 0xfffffffc00f08947 */ /* 0x004fea000383ffff */
[----:B------:R-:W-:Y:S05]  /*7d70*/  BRA `(.L_x_142) ;  /* 0xffffffa400b07947 */ /* 0x000fea000383ffff */
.L_x_38:
[----:B----4-:R-:W-:-:S07]  /*7d80*/  MOV R0, UR5 ;  /* 0x0000000500007c02 */ /* 0x010fce0008000f00 */
.L_x_143:
[----:B-1----:R1:W2:Y:S02]  /*7d90*/  SYNCS.PHASECHK.TRANS64.TRYWAIT P0, [R0+URZ], R3 ;  /* 0x00000003000075a7 */ /* 0x0022a400080011ff */
[----:B--2---:R-:W-:Y:S05]  /*7da0*/  @!P0 NANOSLEEP.SYNCS 0x989680 ;  /* 0x009896800000895d */ /* 0x004fea0003900000 */
[----:B------:R-:W2:Y:S02]  /*7db0*/  @!P0 SYNCS.PHASECHK.TRANS64 P0, [R0+URZ], R3 ;  /* 0x00000003000085a7 */ /* 0x000ea400080010ff */
[----:B--2---:R-:W-:Y:S05]  /*7dc0*/  @!P0 BRA `(.L_x_143) ;  /* 0xfffffffc00f08947 */ /* 0x004fea000383ffff */
[----:B------:R-:W-:Y:S05]  /*7dd0*/  BRA `(.L_x_144) ;  /* 0xffffffa400bc7947 */ /* 0x000fea000383ffff */
.L_x_39:
[----:B----4-:R-:W-:-:S07]  /*7de0*/  MOV R0, UR5 ;  /* 0x0000000500007c02 */ /* 0x010fce0008000f00 */
.L_x_145:
[----:B-1----:R1:W2:Y:S02]  /*7df0*/  SYNCS.PHASECHK.TRANS64.TRYWAIT P0, [R0+URZ], R3 ;  /* 0x00000003000075a7 */ /* 0x0022a400080011ff */
[----:B--2---:R-:W-:Y:S05]  /*7e00*/  @!P0 NANOSLEEP.SYNCS 0x989680 ;  /* 0x009896800000895d */ /* 0x004fea0003900000 */
[----:B------:R-:W2:Y:S02]  /*7e10*/  @!P0 SYNCS.PHASECHK.TRANS64 P0, [R0+URZ], R3 ;  /* 0x00000003000085a7 */ /* 0x000ea400080010ff */
[----:B--2---:R-:W-:Y:S05]  /*7e20*/  @!P0 BRA `(.L_x_145) ;  /* 0xfffffffc00f08947 */ /* 0x004fea000383ffff */
[----:B------:R-:W-:Y:S05]  /*7e30*/  BRA `(.L_x_146) ;  /* 0xffffffa400c87947 */ /* 0x000fea000383ffff */
.L_x_40:
[----:B----4-:R-:W-:-:S07]  /*7e40*/  MOV R0, UR5 ;  /* 0x0000000500007c02 */ /* 0x010fce0008000f00 */
.L_x_147:
[----:B-1----:R1:W2:Y:S02]  /*7e50*/  SYNCS.PHASECHK.TRANS64.TRYWAIT P0, [R0+URZ], R3 ;  /* 0x00000003000075a7 */ /* 0x0022a400080011ff */
[----:B--2---:R-:W-:Y:S05]  /*7e60*/  @!P0 NANOSLEEP.SYNCS 0x989680 ;  /* 0x009896800000895d */ /* 0x004fea0003900000 */
[----:B------:R-:W2:Y:S02]  /*7e70*/  @!P0 SYNCS.PHASECHK.TRANS64 P0, [R0+URZ], R3 ;  /* 0x00000003000085a7 */ /* 0x000ea400080010ff */
[----:B--2---:R-:W-:Y:S05]  /*7e80*/  @!P0 BRA `(.L_x_147) ;  /* 0xfffffffc00f08947 */ /* 0x004fea000383ffff */
[----:B------:R-:W-:Y:S05]  /*7e90*/  BRA `(.L_x_148) ;  /* 0xffffffa400d47947 */ /* 0x000fea000383ffff */
.L_x_41:
[----:B----4-:R-:W-:-:S07]  /*7ea0*/  MOV R0, UR5 ;  /* 0x0000000500007c02 */ /* 0x010fce0008000f00 */
.L_x_149:
[----:B-1----:R1:W2:Y:S02]  /*7eb0*/  SYNCS.PHASECHK.TRANS64.TRYWAIT P0, [R0+URZ], R3 ;  /* 0x00000003000075a7 */ /* 0x0022a400080011ff */
[----:B--2---:R-:W-:Y:S05]  /*7ec0*/  @!P0 NANOSLEEP.SYNCS 0x989680 ;  /* 0x009896800000895d */ /* 0x004fea0003900000 */
[----:B------:R-:W2:Y:S02]  /*7ed0*/  @!P0 SYNCS.PHASECHK.TRANS64 P0, [R0+URZ], R3 ;  /* 0x00000003000085a7 */ /* 0x000ea400080010ff */
[----:B--2---:R-:W-:Y:S05]  /*7ee0*/  @!P0 BRA `(.L_x_149) ;  /* 0xfffffffc00f08947 */ /* 0x004fea000383ffff */
[----:B------:R-:W-:Y:S05]  /*7ef0*/  BRA `(.L_x_150) ;  /* 0xffffffa400e07947 */ /* 0x000fea000383ffff */
.L_x_42:
[----:B----4-:R-:W-:-:S07]  /*7f00*/  MOV R0, UR5 ;  /* 0x0000000500007c02 */ /* 0x010fce0008000f00 */
.L_x_151:
[----:B-1----:R1:W2:Y:S02]  /*7f10*/  SYNCS.PHASECHK.TRANS64.TRYWAIT P0, [R0+URZ], R3 ;  /* 0x00000003000075a7 */ /* 0x0022a400080011ff */
[----:B--2---:R-:W-:Y:S05]  /*7f20*/  @!P0 NANOSLEEP.SYNCS 0x989680 ;  /* 0x009896800000895d */ /* 0x004fea0003900000 */
[----:B------:R-:W2:Y:S02]  /*7f30*/  @!P0 SYNCS.PHASECHK.TRANS64 P0, [R0+URZ], R3 ;  /* 0x00000003000085a7 */ /* 0x000ea400080010ff */
[----:B--2---:R-:W-:Y:S05]  /*7f40*/  @!P0 BRA `(.L_x_151) ;  /* 0xfffffffc00f08947 */ /* 0x004fea000383ffff */
[----:B------:R-:W-:Y:S05]  /*7f50*/  BRA `(.L_x_152) ;  /* 0xffffffa400ec7947 */ /* 0x000fea000383ffff */
.L_x_45:
[----:B-1----:R1:W2:Y:S02]  /*7f60*/  SYNCS.PHASECHK.TRANS64.TRYWAIT P0, [R0+URZ+0x130], R4 ;  /* 0x00013004000075a7 */ /* 0x0022a400080011ff */
[----:B--2---:R-:W-:Y:S05]  /*7f70*/  @!P0 NANOSLEEP.SYNCS 0x989680 ;  /* 0x009896800000895d */ /* 0x004fea0003900000 */
[----:B------:R-:W2:Y:S02]  /*7f80*/  @!P0 SYNCS.PHASECHK.TRANS64 P0, [R0+URZ+0x130], R4 ;  /* 0x00013004000085a7 */ /* 0x000ea400080010ff */
[----:B--2---:R-:W-:Y:S05]  /*7f90*/  @!P0 BRA `(.L_x_45) ;  /* 0xfffffffc00f08947 */ /* 0x004fea000383ffff */
[----:B------:R-:W-:Y:S05]  /*7fa0*/  BRA `(.L_x_153) ;  /* 0xffffffa800487947 */ /* 0x000fea000383ffff */
.L_x_46:
[----:B------:R-:W-:-:S07]  /*7fb0*/  MOV R0, UR5 ;  /* 0x0000000500007c02 */ /* 0x000fce0008000f00 */
.L_x_154:
[----:B-1----:R1:W2:Y:S02]  /*7fc0*/  SYNCS.PHASECHK.TRANS64.TRYWAIT P0, [R0+URZ+0xe0], R5 ;  /* 0x0000e005000075a7 */ /* 0x0022a400080011ff */
[----:B--2---:R-:W-:Y:S05]  /*7fd0*/  @!P0 NANOSLEEP.SYNCS 0x989680 ;  /* 0x009896800000895d */ /* 0x004fea0003900000 */
[----:B------:R-:W2:Y:S02]  /*7fe0*/  @!P0 SYNCS.PHASECHK.TRANS64 P0, [R0+URZ+0xe0], R5 ;  /* 0x0000e005000085a7 */ /* 0x000ea400080010ff */
[----:B--2---:R-:W-:Y:S05]  /*7ff0*/  @!P0 BRA `(.L_x_154) ;  /* 0xfffffffc00f08947 */ /* 0x004fea000383ffff */
[----:B------:R-:W-:Y:S05]  /*8000*/  BRA `(.L_x_155) ;  /* 0xffffffa800587947 */ /* 0x000fea000383ffff */
.L_x_47:
[----:B-1----:R1:W2:Y:S02]  /*8010*/  SYNCS.PHASECHK.TRANS64.TRYWAIT P1, [R0+URZ+0xd0], R4 ;  /* 0x0000d004000075a7 */ /* 0x0022a400080211ff */
[----:B--2---:R-:W-:Y:S05]  /*8020*/  @!P1 NANOSLEEP.SYNCS 0x989680 ;  /* 0x009896800000995d */ /* 0x004fea0003900000 */
[----:B------:R-:W2:Y:S02]  /*8030*/  @!P1 SYNCS.PHASECHK.TRANS64 P1, [R0+URZ+0xd0], R4 ;  /* 0x0000d004000095a7 */ /* 0x000ea400080210ff */
[----:B--2---:R-:W-:Y:S05]  /*8040*/  @!P1 BRA `(.L_x_47) ;  /* 0xfffffffc00f09947 */ /* 0x004fea000383ffff */
[----:B------:R-:W-:Y:S05]  /*8050*/  BRA `(.L_x_156) ;  /* 0xffffffa800887947 */ /* 0x000fea000383ffff */
.L_x_50:
[----:B------:R-:W-:-:S07]  /*8060*/  MOV R0, UR5 ;  /* 0x0000000500007c02 */ /* 0x000fce0008000f00 */
.L_x_157:
[----:B-1----:R1:W2:Y:S02]  /*8070*/  SYNCS.PHASECHK.TRANS64.TRYWAIT P0, [R0+URZ+0xe0], R2 ;  /* 0x0000e002000075a7 */ /* 0x0022a400080011ff */
[----:B--2---:R-:W-:Y:S05]  /*8080*/  @!P0 NANOSLEEP.SYNCS 0x989680 ;  /* 0x009896800000895d */ /* 0x004fea0003900000 */
[----:B------:R-:W2:Y:S02]  /*8090*/  @!P0 SYNCS.PHASECHK.TRANS64 P0, [R0+URZ+0xe0], R2 ;  /* 0x0000e002000085a7 */ /* 0x000ea400080010ff */
[----:B--2---:R-:W-:Y:S05]  /*80a0*/  @!P0 BRA `(.L_x_157) ;  /* 0xfffffffc00f08947 */ /* 0x004fea000383ffff */
[----:B------:R-:W-:Y:S05]  /*80b0*/  BRA `(.L_x_49) ;  /* 0xffffffa800dc7947 */ /* 0x000fea000383ffff */
.L_x_57:
[----:B-1----:R1:W2:Y:S02]  /*80c0*/  SYNCS.PHASECHK.TRANS64.TRYWAIT P1, [R0+URZ+0xd0], R2 ;  /* 0x0000d002000075a7 */ /* 0x0022a400080211ff */
[----:B--2---:R-:W-:Y:S05]  /*80d0*/  @!P1 NANOSLEEP.SYNCS 0x989680 ;  /* 0x009896800000995d */ /* 0x004fea0003900000 */
[----:B------:R-:W2:Y:S02]  /*80e0*/  @!P1 SYNCS.PHASECHK.TRANS64 P1, [R0+URZ+0xd0], R2 ;  /* 0x0000d002000095a7 */ /* 0x000ea400080210ff */
[----:B--2---:R-:W-:Y:S05]  /*80f0*/  @!P1 BRA `(.L_x_57) ;  /* 0xfffffffc00f09947 */ /* 0x004fea000383ffff */
[----:B------:R-:W-:Y:S05]  /*8100*/  BRA `(.L_x_158) ;  /* 0xffffffb0004c7947 */ /* 0x000fea000383ffff */
.L_x_58:
[----:B------:R-:W-:-:S07]  /*8110*/  MOV R2, UR7 ;  /* 0x0000000700027c02 */ /* 0x000fce0008000f00 */
.L_x_159:
[----:B-1----:R1:W2:Y:S02]  /*8120*/  SYNCS.PHASECHK.TRANS64.TRYWAIT P0, [R2+URZ+0x110], R0 ;  /* 0x00011000020075a7 */ /* 0x0022a400080011ff */
[----:B--2---:R-:W-:Y:S05]  /*8130*/  @!P0 NANOSLEEP.SYNCS 0x989680 ;  /* 0x009896800000895d */ /* 0x004fea0003900000 */
[----:B------:R-:W2:Y:S02]  /*8140*/  @!P0 SYNCS.PHASECHK.TRANS64 P0, [R2+URZ+0x110], R0 ;  /* 0x00011000020085a7 */ /* 0x000ea400080010ff */
[----:B--2---:R-:W-:Y:S05]  /*8150*/  @!P0 BRA `(.L_x_159) ;  /* 0xfffffffc00f08947 */ /* 0x004fea000383ffff */
[----:B------:R-:W-:Y:S05]  /*8160*/  BRA `(.L_x_160) ;  /* 0xffffffb000847947 */ /* 0x000fea000383ffff */
.L_x_61:
[----:B------:R-:W-:Y:S07]  /*8170*/  MOV R0, UR6 ;  /* 0x0000000600007c02 */ /* 0x000fee0008000f00 */
.L_x_161:
[----:B-1----:R1:W2:Y:S02]  /*8180*/  SYNCS.PHASECHK.TRANS64.TRYWAIT P0, [R0+URZ], R2 ;  /* 0x00000002000075a7 */ /* 0x0022a400080011ff */
[----:B--2---:R-:W-:Y:S05]  /*8190*/  @!P0 NANOSLEEP.SYNCS 0x989680 ;  /* 0x009896800000895d */ /* 0x004fea0003900000 */
[----:B------:R-:W2:Y:S02]  /*81a0*/  @!P0 SYNCS.PHASECHK.TRANS64 P0, [R0+URZ], R2 ;  /* 0x00000002000085a7 */ /* 0x000ea400080010ff */
[----:B--2---:R-:W-:Y:S05]  /*81b0*/  @!P0 BRA `(.L_x_161) ;  /* 0xfffffffc00f08947 */ /* 0x004fea000383ffff */
[----:B------:R-:W-:Y:S05]  /*81c0*/  BRA `(.L_x_60) ;  /* 0xffffffb000a07947 */ /* 0x000fea000383ffff */
.L_x_64:
[----:B------:R-:W-:-:S07]  /*81d0*/  MOV R0, UR6 ;  /* 0x0000000600007c02 */ /* 0x000fce0008000f00 */
.L_x_162:
[----:B--2---:R2:W4:Y:S02]  /*81e0*/  SYNCS.PHASECHK.TRANS64.TRYWAIT P0, [R0+URZ], R2 ;  /* 0x00000002000075a7 */ /* 0x00452400080011ff */
[----:B----4-:R-:W-:Y:S05]  /*81f0*/  @!P0 NANOSLEEP.SYNCS 0x989680 ;  /* 0x009896800000895d */ /* 0x010fea0003900000 */
[----:B------:R-:W4:Y:S02]  /*8200*/  @!P0 SYNCS.PHASECHK.TRANS64 P0, [R0+URZ], R2 ;  /* 0x00000002000085a7 */ /* 0x000f2400080010ff */
[----:B----4-:R-:W-:Y:S05]  /*8210*/  @!P0 BRA `(.L_x_162) ;  /* 0xfffffffc00f08947 */ /* 0x010fea000383ffff */
[----:B------:R-:W-:Y:S05]  /*8220*/  BRA `(.L_x_163) ;  /* 0xffffffb4007c7947 */ /* 0x000fea000383ffff */
.L_x_65:
[----:B------:R-:W-:-:S07]  /*8230*/  MOV R0, UR6 ;  /* 0x0000000600007c02 */ /* 0x000fce0008000f00 */
.L_x_164:
[----:B-1----:R1:W2:Y:S02]  /*8240*/  SYNCS.PHASECHK.TRANS64.TRYWAIT P0, [R0+URZ], R3 ;  /* 0x00000003000075a7 */ /* 0x0022a400080011ff */
[----:B--2---:R-:W-:Y:S05]  /*8250*/  @!P0 NANOSLEEP.SYNCS 0x989680 ;  /* 0x009896800000895d */ /* 0x004fea0003900000 */
[----:B------:R-:W2:Y:S02]  /*8260*/  @!P0 SYNCS.PHASECHK.TRANS64 P0, [R0+URZ], R3 ;  /* 0x00000003000085a7 */ /* 0x000ea400080010ff */
[----:B--2---:R-:W-:Y:S05]  /*8270*/  @!P0 BRA `(.L_x_164) ;  /* 0xfffffffc00f08947 */ /* 0x004fea000383ffff */
[----:B------:R-:W-:Y:S05]  /*8280*/  BRA `(.L_x_165) ;  /* 0xffffffb400887947 */ /* 0x000fea000383ffff */
.L_x_66:
[----:B------:R-:W-:-:S07]  /*8290*/  MOV R0, UR6 ;  /* 0x0000000600007c02 */ /* 0x000fce0008000f00 */
.L_x_166:
[----:B-1----:R1:W2:Y:S02]  /*82a0*/  SYNCS.PHASECHK.TRANS64.TRYWAIT P0, [R0+URZ], R3 ;  /* 0x00000003000075a7 */ /* 0x0022a400080011ff */
[----:B--2---:R-:W-:Y:S05]  /*82b0*/  @!P0 NANOSLEEP.SYNCS 0x989680 ;  /* 0x009896800000895d */ /* 0x004fea0003900000 */
[----:B------:R-:W2:Y:S02]  /*82c0*/  @!P0 SYNCS.PHASECHK.TRANS64 P0, [R0+URZ], R3 ;  /* 0x00000003000085a7 */ /* 0x000ea400080010ff */
[----:B--2---:R-:W-:Y:S05]  /*82d0*/  @!P0 BRA `(.L_x_166) ;  /* 0xfffffffc00f08947 */ /* 0x004fea000383ffff */
[----:B------:R-:W-:Y:S05]  /*82e0*/  BRA `(.L_x_167) ;  /* 0xffffffb400947947 */ /* 0x000fea000383ffff */
.L_x_67:
[----:B-1----:R-:W-:-:S07]  /*82f0*/  MOV R0, UR7 ;  /* 0x0000000700007c02 */ /* 0x002fce0008000f00 */
.L_x_168:
[----:B-1----:R1:W2:Y:S02]  /*8300*/  SYNCS.PHASECHK.TRANS64.TRYWAIT P0, [R0+URZ], R2 ;  /* 0x00000002000075a7 */ /* 0x0022a400080011ff */
[----:B--2---:R-:W-:Y:S05]  /*8310*/  @!P0 NANOSLEEP.SYNCS 0x989680 ;  /* 0x009896800000895d */ /* 0x004fea0003900000 */
[----:B------:R-:W2:Y:S02]  /*8320*/  @!P0 SYNCS.PHASECHK.TRANS64 P0, [R0+URZ], R2 ;  /* 0x00000002000085a7 */ /* 0x000ea400080010ff */
[----:B--2---:R-:W-:Y:S05]  /*8330*/  @!P0 BRA `(.L_x_168) ;  /* 0xfffffffc00f08947 */ /* 0x004fea000383ffff */
[----:B------:R-:W-:Y:S05]  /*8340*/  BRA `(.L_x_169) ;  /* 0xffffffb400a07947 */ /* 0x000fea000383ffff */
.L_x_72:
[----:B--2---:R2:W3:Y:S02]  /*8350*/  SYNCS.PHASECHK.TRANS64.TRYWAIT P0, [R0+URZ+0xd0], R2 ;  /* 0x0000d002000075a7 */ /* 0x0044e400080011ff */
[----:B---3--:R-:W-:Y:S05]  /*8360*/  @!P0 NANOSLEEP.SYNCS 0x989680 ;  /* 0x009896800000895d */ /* 0x008fea0003900000 */
[----:B------:R-:W3:Y:S02]  /*8370*/  @!P0 SYNCS.PHASECHK.TRANS64 P0, [R0+URZ+0xd0], R2 ;  /* 0x0000d002000085a7 */ /* 0x000ee400080010ff */
[----:B---3--:R-:W-:Y:S05]  /*8380*/  @!P0 BRA `(.L_x_72) ;  /* 0xfffffffc00f08947 */ /* 0x008fea000383ffff */
[----:B------:R-:W-:Y:S05]  /*8390*/  BRA `(.L_x_170) ;  /* 0xffffffb800a87947 */ /* 0x000fea000383ffff */
.L_x_75:
[----:B------:R-:W-:Y:S07]  /*83a0*/  MOV R0, UR7 ;  /* 0x0000000700007c02 */ /* 0x000fee0008000f00 */
.L_x_171:
[----:B--2---:R2:W3:Y:S02]  /*83b0*/  SYNCS.PHASECHK.TRANS64.TRYWAIT P0, [R0+URZ+0xc8], R2 ;  /* 0x0000c802000075a7 */ /* 0x0044e400080011ff */
[----:B---3--:R-:W-:Y:S05]  /*83c0*/  @!P0 NANOSLEEP.SYNCS 0x989680 ;  /* 0x009896800000895d */ /* 0x008fea0003900000 */
[----:B------:R-:W3:Y:S02]  /*83d0*/  @!P0 SYNCS.PHASECHK.TRANS64 P0, [R0+URZ+0xc8], R2 ;  /* 0x0000c802000085a7 */ /* 0x000ee400080010ff */
[----:B---3--:R-:W-:Y:S05]  /*83e0*/  @!P0 BRA `(.L_x_171) ;  /* 0xfffffffc00f08947 */ /* 0x008fea000383ffff */
[----:B------:R-:W-:Y:S05]  /*83f0*/  BRA `(.L_x_74) ;  /* 0xffffffbc00887947 */ /* 0x000fea000383ffff */
.L_x_78:
[----:B------:R-:W-:Y:S07]  /*8400*/  MOV R0, UR7 ;  /* 0x0000000700007c02 */ /* 0x000fee0008000f00 */
.L_x_172:
[----:B-1----:R1:W2:Y:S02]  /*8410*/  SYNCS.PHASECHK.TRANS64.TRYWAIT P0, [R0+URZ+0xa0], R14 ;  /* 0x0000a00e000075a7 */ /* 0x0022a400080011ff */
[----:B--2---:R-:W-:Y:S05]  /*8420*/  @!P0 NANOSLEEP.SYNCS 0x989680 ;  /* 0x009896800000895d */ /* 0x004fea0003900000 */
[----:B------:R-:W2:Y:S02]  /*8430*/  @!P0 SYNCS.PHASECHK.TRANS64 P0, [R0+URZ+0xa0], R14 ;  /* 0x0000a00e000085a7 */ /* 0x000ea400080010ff */
[----:B--2---:R-:W-:Y:S05]  /*8440*/  @!P0 BRA `(.L_x_172) ;  /* 0xfffffffc00f08947 */ /* 0x004fea000383ffff */
[----:B------:R-:W-:Y:S05]  /*8450*/  BRA `(.L_x_173) ;  /* 0xffffffc000007947 */ /* 0x000fea000383ffff */
.L_x_79:
[----:B------:R-:W-:Y:S07]  /*8460*/  MOV R0, UR7 ;  /* 0x0000000700007c02 */ /* 0x000fee0008000f00 */
.L_x_174:
[----:B-1----:R1:W2:Y:S02]  /*8470*/  SYNCS.PHASECHK.TRANS64.TRYWAIT P0, [R0+URZ+0xa8], R14 ;  /* 0x0000a80e000075a7 */ /* 0x0022a400080011ff */
[----:B--2---:R-:W-:Y:S05]  /*8480*/  @!P0 NANOSLEEP.SYNCS 0x989680 ;  /* 0x009896800000895d */ /* 0x004fea0003900000 */
[----:B------:R-:W2:Y:S02]  /*8490*/  @!P0 SYNCS.PHASECHK.TRANS64 P0, [R0+URZ+0xa8], R14 ;  /* 0x0000a80e000085a7 */ /* 0x000ea400080010ff */
[----:B--2---:R-:W-:Y:S05]  /*84a0*/  @!P0 BRA `(.L_x_174) ;  /* 0xfffffffc00f08947 */ /* 0x004fea000383ffff */
[----:B------:R-:W-:Y:S05]  /*84b0*/  BRA `(.L_x_175) ;  /* 0xffffffc000387947 */ /* 0x000fea000383ffff */
.L_x_80:
[----:B------:R-:W-:Y:S07]  /*84c0*/  MOV R0, UR7 ;  /* 0x0000000700007c02 */ /* 0x000fee0008000f00 */
.L_x_176:
[----:B-1----:R1:W2:Y:S02]  /*84d0*/  SYNCS.PHASECHK.TRANS64.TRYWAIT P0, [R0+URZ+0xb0], R14 ;  /* 0x0000b00e000075a7 */ /* 0x0022a400080011ff */
[----:B--2---:R-:W-:Y:S05]  /*84e0*/  @!P0 NANOSLEEP.SYNCS 0x989680 ;  /* 0x009896800000895d */ /* 0x004fea0003900000 */
[----:B------:R-:W2:Y:S02]  /*84f0*/  @!P0 SYNCS.PHASECHK.TRANS64 P0, [R0+URZ+0xb0], R14 ;  /* 0x0000b00e000085a7 */ /* 0x000ea400080010ff */
[----:B--2---:R-:W-:Y:S05]  /*8500*/  @!P0 BRA `(.L_x_176) ;  /* 0xfffffffc00f08947 */ /* 0x004fea000383ffff */
[----:B------:R-:W-:Y:S05]  /*8510*/  BRA `(.L_x_177) ;  /* 0xffffffc0007c7947 */ /* 0x000fea000383ffff */
.L_x_81:
[----:B------:R-:W-:Y:S07]  /*8520*/  MOV R0, UR7 ;  /* 0x0000000700007c02 */ /* 0x000fee0008000f00 */
.L_x_178:
[----:B-1----:R1:W2:Y:S02]  /*8530*/  SYNCS.PHASECHK.TRANS64.TRYWAIT P0, [R0+URZ+0xb8], R14 ;  /* 0x0000b80e000075a7 */ /* 0x0022a400080011ff */
[----:B--2---:R-:W-:Y:S05]  /*8540*/  @!P0 NANOSLEEP.SYNCS 0x989680 ;  /* 0x009896800000895d */ /* 0x004fea0003900000 */
[----:B------:R-:W2:Y:S02]  /*8550*/  @!P0 SYNCS.PHASECHK.TRANS64 P0, [R0+URZ+0xb8], R14 ;  /* 0x0000b80e000085a7 */ /* 0x000ea400080010ff */
[----:B--2---:R-:W-:Y:S05]  /*8560*/  @!P0 BRA `(.L_x_178) ;  /* 0xfffffffc00f08947 */ /* 0x004fea000383ffff */
[----:B------:R-:W-:Y:S05]  /*8570*/  BRA `(.L_x_179) ;  /* 0xffffffc400007947 */ /* 0x000fea000383ffff */
.L_x_83:
[----:B------:R-:W-:-:S07]  /*8580*/  MOV R0, UR7 ;  /* 0x0000000700007c02 */ /* 0x000fce0008000f00 */
.L_x_180:
[----:B-1----:R1:W3:Y:S02]  /*8590*/  SYNCS.PHASECHK.TRANS64.TRYWAIT P0, [R0+URZ+0xa0], R2 ;  /* 0x0000a002000075a7 */ /* 0x0022e400080011ff */
[----:B---3--:R-:W-:Y:S05]  /*85a0*/  @!P0 NANOSLEEP.SYNCS 0x989680 ;  /* 0x009896800000895d */ /* 0x008fea0003900000 */
[----:B------:R-:W3:Y:S02]  /*85b0*/  @!P0 SYNCS.PHASECHK.TRANS64 P0, [R0+URZ+0xa0], R2 ;  /* 0x0000a002000085a7 */ /* 0x000ee400080010ff */
[----:B---3--:R-:W-:Y:S05]  /*85c0*/  @!P0 BRA `(.L_x_180) ;  /* 0xfffffffc00f08947 */ /* 0x008fea000383ffff */
[----:B------:R-:W-:Y:S05]  /*85d0*/  BRA `(.L_x_181) ;  /* 0xffffffc400707947 */ /* 0x000fea000383ffff */
.L_x_84:
[----:B-1----:R-:W-:-:S07]  /*85e0*/  MOV R0, UR7 ;  /* 0x0000000700007c02 */ /* 0x002fce0008000f00 */
.L_x_182:
[----:B-1----:R1:W3:Y:S02]  /*85f0*/  SYNCS.PHASECHK.TRANS64.TRYWAIT P0, [R0+URZ+0xa8], R2 ;  /* 0x0000a802000075a7 */ /* 0x0022e400080011ff */
[----:B---3--:R-:W-:Y:S05]  /*8600*/  @!P0 NANOSLEEP.SYNCS 0x989680 ;  /* 0x009896800000895d */ /* 0x008fea0003900000 */
[----:B------:R-:W3:Y:S02]  /*8610*/  @!P0 SYNCS.PHASECHK.TRANS64 P0, [R0+URZ+0xa8], R2 ;  /* 0x0000a802000085a7 */ /* 0x000ee400080010ff */
[----:B---3--:R-:W-:Y:S05]  /*8620*/  @!P0 BRA `(.L_x_182) ;  /* 0xfffffffc00f08947 */ /* 0x008fea000383ffff */
[----:B------:R-:W-:Y:S05]  /*8630*/  BRA `(.L_x_183) ;  /* 0xffffffc400607947 */ /* 0x000fea000383ffff */
.L_x_85:
[----:B-1----:R-:W-:-:S07]  /*8640*/  MOV R0, UR7 ;  /* 0x0000000700007c02 */ /* 0x002fce0008000f00 */
.L_x_184:
[----:B-1----:R1:W3:Y:S02]  /*8650*/  SYNCS.PHASECHK.TRANS64.TRYWAIT P0, [R0+URZ+0xb0], R2 ;  /* 0x0000b002000075a7 */ /* 0x0022e400080011ff */
[----:B---3--:R-:W-:Y:S05]  /*8660*/  @!P0 NANOSLEEP.SYNCS 0x989680 ;  /* 0x009896800000895d */ /* 0x008fea0003900000 */
[----:B------:R-:W3:Y:S02]  /*8670*/  @!P0 SYNCS.PHASECHK.TRANS64 P0, [R0+URZ+0xb0], R2 ;  /* 0x0000b002000085a7 */ /* 0x000ee400080010ff */
[----:B---3--:R-:W-:Y:S05]  /*8680*/  @!P0 BRA `(.L_x_184) ;  /* 0xfffffffc00f08947 */ /* 0x008fea000383ffff */
[----:B------:R-:W-:Y:S05]  /*8690*/  BRA `(.L_x_185) ;  /* 0xffffffc400507947 */ /* 0x000fea000383ffff */
.L_x_87:
[----:B--2---:R2:W4:Y:S02]  /*86a0*/  SYNCS.PHASECHK.TRANS64.TRYWAIT P0, [R0+URZ+0xd0], R2 ;  /* 0x0000d002000075a7 */ /* 0x00452400080011ff */
[----:B----4-:R-:W-:Y:S05]  /*86b0*/  @!P0 NANOSLEEP.SYNCS 0x989680 ;  /* 0x009896800000895d */ /* 0x010fea0003900000 */
[----:B------:R-:W4:Y:S02]  /*86c0*/  @!P0 SYNCS.PHASECHK.TRANS64 P0, [R0+URZ+0xd0], R2 ;  /* 0x0000d002000085a7 */ /* 0x000f2400080010ff */
[----:B----4-:R-:W-:Y:S05]  /*86d0*/  @!P0 BRA `(.L_x_87) ;  /* 0xfffffffc00f08947 */ /* 0x010fea000383ffff */
[----:B------:R-:W-:Y:S05]  /*86e0*/  BRA `(.L_x_186) ;  /* 0xffffffc800187947 */ /* 0x000fea000383ffff */
.L_x_98:
[----:B-1----:R-:W-:Y:S04]  /*86f0*/  MOV R2, UR48 ;  /* 0x0000003000027c02 */ /* 0x002fe80008000f00 */
[----:B------:R1:W3:Y:S03]  /*8700*/  SYNCS.PHASECHK.TRANS64.TRYWAIT P1, [R2+URZ+0x80], R3 ;  /* 0x00008003020075a7 */ /* 0x0002e600080211ff */
[----:B---3--:R-:W-:Y:S05]  /*8710*/  @!P1 NANOSLEEP.SYNCS 0x989680 ;  /* 0x009896800000995d */ /* 0x008fea0003900000 */
[----:B------:R-:W3:Y:S02]  /*8720*/  @!P1 SYNCS.PHASECHK.TRANS64 P1, [R2+URZ+0x80], R3 ;  /* 0x00008003020095a7 */ /* 0x000ee400080210ff */
[----:B---3--:R-:W-:Y:S05]  /*8730*/  @!P1 BRA `(.L_x_98) ;  /* 0xfffffffc00ec9947 */ /* 0x008fea000383ffff */
[----:B------:R-:W-:Y:S05]  /*8740*/  BRA `(.L_x_97) ;  /* 0xffffffd400247947 */ /* 0x000fea000383ffff */
.L_x_100:
[----:B-1----:R1:W4:Y:S02]  /*8750*/  SYNCS.PHASECHK.TRANS64.TRYWAIT P0, [R84+URZ+0xf0], R0 ;  /* 0x0000f000540075a7 */ /* 0x00232400080011ff */
[----:B----4-:R-:W-:Y:S05]  /*8760*/  @!P0 NANOSLEEP.SYNCS 0x989680 ;  /* 0x009896800000895d */ /* 0x010fea0003900000 */
[----:B------:R-:W4:Y:S02]  /*8770*/  @!P0 SYNCS.PHASECHK.TRANS64 P0, [R84+URZ+0xf0], R0 ;  /* 0x0000f000540085a7 */ /* 0x000f2400080010ff */
[----:B----4-:R-:W-:Y:S05]  /*8780*/  @!P0 BRA `(.L_x_100) ;  /* 0xfffffffc00f08947 */ /* 0x010fea000383ffff */
[----:B------:R-:W-:Y:S05]  /*8790*/  BRA `(.L_x_99) ;  /* 0xffffffd4004c7947 */ /* 0x000fea000383ffff */
.L_x_109:
[----:B-1----:R1:W2:Y:S02]  /*87a0*/  SYNCS.PHASECHK.TRANS64.TRYWAIT P0, [R2+URZ+0x80], R0 ;  /* 0x00008000020075a7 */ /* 0x0022a400080011ff */
[----:B--2---:R-:W-:Y:S05]  /*87b0*/  @!P0 NANOSLEEP.SYNCS 0x989680 ;  /* 0x009896800000895d */ /* 0x004fea0003900000 */
[----:B------:R-:W2:Y:S02]  /*87c0*/  @!P0 SYNCS.PHASECHK.TRANS64 P0, [R2+URZ+0x80], R0 ;  /* 0x00008000020085a7 */ /* 0x000ea400080010ff */
[----:B--2---:R-:W-:Y:S05]  /*87d0*/  @!P0 BRA `(.L_x_109) ;  /* 0xfffffffc00f08947 */ /* 0x004fea000383ffff */
[----:B------:R-:W-:Y:S05]  /*87e0*/  BRA `(.L_x_108) ;  /* 0xffffffd800e87947 */ /* 0x000fea000383ffff */
.L_x_117:
[----:B-1----:R1:W2:Y:S02]  /*87f0*/  SYNCS.PHASECHK.TRANS64.TRYWAIT P0, [R0+URZ+0x80], R6 ;  /* 0x00008006000075a7 */ /* 0x0022a400080011ff */
[----:B--2---:R-:W-:Y:S05]  /*8800*/  @!P0 NANOSLEEP.SYNCS 0x989680 ;  /* 0x009896800000895d */ /* 0x004fea0003900000 */
[----:B------:R-:W2:Y:S02]  /*8810*/  @!P0 SYNCS.PHASECHK.TRANS64 P0, [R0+URZ+0x80], R6 ;  /* 0x00008006000085a7 */ /* 0x000ea400080010ff */
[----:B--2---:R-:W-:Y:S05]  /*8820*/  @!P0 BRA `(.L_x_117) ;  /* 0xfffffffc00f08947 */ /* 0x004fea000383ffff */
[----:B------:R-:W-:Y:S05]  /*8830*/  BRA `(.L_x_116) ;  /* 0xffffffe000a87947 */ /* 0x000fea000383ffff */
.L_x_125:
[----:B-1----:R1:W2:Y:S02]  /*8840*/  SYNCS.PHASECHK.TRANS64.TRYWAIT P0, [R0+URZ+0x80], R5 ;  /* 0x00008005000075a7 */ /* 0x0022a400080011ff */
[----:B--2---:R-:W-:Y:S05]  /*8850*/  @!P0 NANOSLEEP.SYNCS 0x989680 ;  /* 0x009896800000895d */ /* 0x004fea0003900000 */
[----:B------:R-:W2:Y:S02]  /*8860*/  @!P0 SYNCS.PHASECHK.TRANS64 P0, [R0+URZ+0x80], R5 ;  /* 0x00008005000085a7 */ /* 0x000ea400080010ff */
[----:B--2---:R-:W-:Y:S05]  /*8870*/  @!P0 BRA `(.L_x_125) ;  /* 0xfffffffc00f08947 */ /* 0x004fea000383ffff */
[----:B------:R-:W-:Y:S05]  /*8880*/  BRA `(.L_x_124) ;  /* 0xffffffe800687947 */ /* 0x000fea000383ffff */
        .weak           $__internal_0_$__cuda_sm10x_tcgen05_guardrail_trap_col_being_dealloced_not_returned_by_alloc
        .type           $__internal_0_$__cuda_sm10x_tcgen05_guardrail_trap_col_being_dealloced_not_returned_by_alloc,@function
        .size           $__internal_0_$__cuda_sm10x_tcgen05_guardrail_trap_col_being_dealloced_not_returned_by_alloc,($__internal_1_$__cuda_sm10x_tcgen05_guardrail_trap_phase_invalid_during_alloc - $__internal_0_$__cuda_sm10x_tcgen05_guardrail_trap_col_being_dealloced_not_returned_by_alloc)
$__internal_0_$__cuda_sm10x_tcgen05_guardrail_trap_col_being_dealloced_not_returned_by_alloc:
[----:B------:R-:W-:Y:S05]  /*8890*/  BPT.TRAP 0x1 ;  /* 0x000000040000795c */ /* 0x000fea0000300000 */
[----:B------:R-:W-:-:S04]  /*88a0*/  HFMA2 R3, -RZ, RZ, 0, 0 ;  /* 0x00000000ff037431 */ /* 0x000fc800000001ff */
[----:B------:R-:W-:Y:S05]  /*88b0*/  RET.REL.NODEC R2 `(_ZN7cutlass13device_kernelINS_4gemm6kernel13GemmUniversalIN4cute5tupleIJiiiiEEENS1_10collective13CollectiveMmaINS1_35MainloopSm100TmaUmmaWarpSpecializedILi8ELi2ELi4ENS5_IJNS4_1CILi1EEESB_SB_EEEEENS5_IJNSA_ILi128EEENSA_ILi64EEENSA_ILi32EEEEEEfNS5_IJlSB_lEEEfSI_NS4_8TiledMMAINS4_8MMA_AtomIJNS4_17SM100_MMA_TF32_SSINS_10tfloat32_tESM_fLi128ELi64ELNS4_4UMMA5MajorE0ELSO_0ELNSN_7ScaleInE0ELSP_0EEEEEENS4_6LayoutISC_NS5_IJNSA_ILi0EEEST_ST_EEEEENS5_IJNS4_10UnderscoreESW_SW_EEEEENS4_13SM90_TMA_LOADENS4_14ComposedLayoutINS4_7SwizzleILi3ELi4ELi3EEENS4_18smem_ptr_flag_bitsILi32EEENSS_INS5_IJNSA_ILi8EEESG_EEENS5_IJSG_SB_EEEEEEEvNS4_8identityESZ_S19_vS1A_EENS_8epilogue10collective18CollectiveEpilogueINS1C_23Sm100TmaWarpSpecializedILi4ELi2ELi16ELb1ELb0EEEJSH_NS5_IJNSS_ISE_SB_EENSS_INSA_ILi16EEESB_EEEEEfSI_fSI_NS1C_6fusion15FusionCallbacksIS1G_NS1L_17LinearCombinationIffffLNS_15FloatRoundStyleE2EEESH_S1K_JEEENS4_5SM1004TMEM4LOAD26SM100_TMEM_LOAD_32dp32b16xESZ_NS10_INS11_ILi2ELi4ELi3EEES14_NSS_INS5_IJS15_S1I_EEENS5_IJS1I_SB_EEEEEEENS4_39AutoVectorizingCopyWithAssumedAlignmentILi128EEENS4_14SM90_TMA_STOREES1Z_S21_S21_EEEvvEEEEvNT_6ParamsE) ;  /* 0xffffff7402d07950 */ /* 0x000fea0003c3ffff */
        .weak           $__internal_1_$__cuda_sm10x_tcgen05_guardrail_trap_phase_invalid_during_alloc
        .type           $__internal_1_$__cuda_sm10x_tcgen05_guardrail_trap_phase_invalid_during_alloc,@function
        .size           $__internal_1_$__cuda_sm10x_tcgen05_guardrail_trap_phase_invalid_during_alloc,($__internal_2_$__cuda_sm10x_tcgen05_guardrail_trap_unallocated_columns_being_dealloced - $__internal_1_$__cuda_sm10x_tcgen05_guardrail_trap_phase_invalid_during_alloc)
$__internal_1_$__cuda_sm10x_tcgen05_guardrail_trap_phase_invalid_during_alloc:
[----:B------:R-:W-:Y:S05]  /*88c0*/  BPT.TRAP 0x1 ;  /* 0x000000040000795c */ /* 0x000fea0000300000 */
[----:B------:R-:W-:-:S04]  /*88d0*/  MOV R3, 0x0 ;  /* 0x0000000000037802 */ /* 0x000fc80000000f00 */
[----:B------:R-:W-:Y:S05]  /*88e0*/  RET.REL.NODEC R2 `(_ZN7cutlass13device_kernelINS_4gemm6kernel13GemmUniversalIN4cute5tupleIJiiiiEEENS1_10collective13CollectiveMmaINS1_35MainloopSm100TmaUmmaWarpSpecializedILi8ELi2ELi4ENS5_IJNS4_1CILi1EEESB_SB_EEEEENS5_IJNSA_ILi128EEENSA_ILi64EEENSA_ILi32EEEEEEfNS5_IJlSB_lEEEfSI_NS4_8TiledMMAINS4_8MMA_AtomIJNS4_17SM100_MMA_TF32_SSINS_10tfloat32_tESM_fLi128ELi64ELNS4_4UMMA5MajorE0ELSO_0ELNSN_7ScaleInE0ELSP_0EEEEEENS4_6LayoutISC_NS5_IJNSA_ILi0EEEST_ST_EEEEENS5_IJNS4_10UnderscoreESW_SW_EEEEENS4_13SM90_TMA_LOADENS4_14ComposedLayoutINS4_7SwizzleILi3ELi4ELi3EEENS4_18smem_ptr_flag_bitsILi32EEENSS_INS5_IJNSA_ILi8EEESG_EEENS5_IJSG_SB_EEEEEEEvNS4_8identityESZ_S19_vS1A_EENS_8epilogue10collective18CollectiveEpilogueINS1C_23Sm100TmaWarpSpecializedILi4ELi2ELi16ELb1ELb0EEEJSH_NS5_IJNSS_ISE_SB_EENSS_INSA_ILi16EEESB_EEEEEfSI_fSI_NS1C_6fusion15FusionCallbacksIS1G_NS1L_17LinearCombinationIffffLNS_15FloatRoundStyleE2EEESH_S1K_JEEENS4_5SM1004TMEM4LOAD26SM100_TMEM_LOAD_32dp32b16xESZ_NS10_INS11_ILi2ELi4ELi3EEES14_NSS_INS5_IJS15_S1I_EEENS5_IJS1I_SB_EEEEEEENS4_39AutoVectorizingCopyWithAssumedAlignmentILi128EEENS4_14SM90_TMA_STOREES1Z_S21_S21_EEEvvEEEEvNT_6ParamsE) ;  /* 0xffffff7402c47950 */ /* 0x000fea0003c3ffff */
        .weak           $__internal_2_$__cuda_sm10x_tcgen05_guardrail_trap_unallocated_columns_being_dealloced
        .type           $__internal_2_$__cuda_sm10x_tcgen05_guardrail_trap_unallocated_columns_being_dealloced,@function
        .size           $__internal_2_$__cuda_sm10x_tcgen05_guardrail_trap_unallocated_columns_being_dealloced,(.L_x_188 - $__internal_2_$__cuda_sm10x_tcgen05_guardrail_trap_unallocated_columns_being_dealloced)
$__internal_2_$__cuda_sm10x_tcgen05_guardrail_trap_unallocated_columns_being_dealloced:
[----:B------:R-:W-:Y:S05]  /*88f0*/  BPT.TRAP 0x1 ;  /* 0x000000040000795c */ /* 0x000fea0000300000 */
[----:B------:R-:W-:-:S04]  /*8900*/  HFMA2 R3, -RZ, RZ, 0, 0 ;  /* 0x00000000ff037431 */ /* 0x000fc800000001ff */
[----:B------:R-:W-:Y:S05]  /*8910*/  RET.REL.NODEC R2 `(_ZN7cutlass13device_kernelINS_4gemm6kernel13GemmUniversalIN4cute5tupleIJiiiiEEENS1_10collective13CollectiveMmaINS1_35MainloopSm100TmaUmmaWarpSpecializedILi8ELi2ELi4ENS5_IJNS4_1CILi1EEESB_SB_EEEEENS5_IJNSA_ILi128EEENSA_ILi64EEENSA_ILi32EEEEEEfNS5_IJlSB_lEEEfSI_NS4_8TiledMMAINS4_8MMA_AtomIJNS4_17SM100_MMA_TF32_SSINS_10tfloat32_tESM_fLi128ELi64ELNS4_4UMMA5MajorE0ELSO_0ELNSN_7ScaleInE0ELSP_0EEEEEENS4_6LayoutISC_NS5_IJNSA_ILi0EEEST_ST_EEEEENS5_IJNS4_10UnderscoreESW_SW_EEEEENS4_13SM90_TMA_LOADENS4_14ComposedLayoutINS4_7SwizzleILi3ELi4ELi3EEENS4_18smem_ptr_flag_bitsILi32EEENSS_INS5_IJNSA_ILi8EEESG_EEENS5_IJSG_SB_EEEEEEEvNS4_8identityESZ_S19_vS1A_EENS_8epilogue10collective18CollectiveEpilogueINS1C_23Sm100TmaWarpSpecializedILi4ELi2ELi16ELb1ELb0EEEJSH_NS5_IJNSS_ISE_SB_EENSS_INSA_ILi16EEESB_EEEEEfSI_fSI_NS1C_6fusion15FusionCallbacksIS1G_NS1L_17LinearCombinationIffffLNS_15FloatRoundStyleE2EEESH_S1K_JEEENS4_5SM1004TMEM4LOAD26SM100_TMEM_LOAD_32dp32b16xESZ_NS10_INS11_ILi2ELi4ELi3EEES14_NSS_INS5_IJS15_S1I_EEENS5_IJS1I_SB_EEEEEEENS4_39AutoVectorizingCopyWithAssumedAlignmentILi128EEENS4_14SM90_TMA_STOREES1Z_S21_S21_EEEvvEEEEvNT_6ParamsE) ;  /* 0xffffff7402b87950 */ /* 0x000fea0003c3ffff */
.L_x_187:
[----:B------:R-:W-:-:S00]  /*8920*/  BRA `(.L_x_187) ;  /* 0xfffffffc00fc7947 */ /* 0x000fc0000383ffff */
[----:B------:R-:W-:-:S00]  /*8930*/  NOP ;  /* 0x0000000000007918 */ /* 0x000fc00000000000 */
        /* <DEDUP_REMOVED lines=12> */
.L_x_188:


//--------------------- .nv.global.init           --------------------------
	.section	.nv.global.init,"aw",@progbits
.nv.global.init:
	.type		$str$27,@object
	.size		$str$27,($str$28 - $str$27)
$str$27:
        /*0000*/ 	.byte	0x28, 0x61, 0x64, 0x64, 0x72, 0x65, 0x73, 0x73, 0x20, 0x26, 0x20, 0x6d, 0x61, 0x73, 0x6b, 0x29
        /*0010*/ 	.byte	0x20, 0x3d, 0x3d, 0x20, 0x30, 0x00
	.type		$str$28,@object
	.size		$str$28,($str$26 - $str$28)
$str$28:
        /*0016*/ 	.byte	0x2f, 0x74, 0x6d, 0x70, 0x2f, 0x63, 0x75, 0x74, 0x6c, 0x61, 0x73, 0x73, 0x5f, 0x73, 0x77, 0x65
        /*0026*/ 	.byte	0x65, 0x70, 0x5f, 0x73, 0x72, 0x63, 0x2f, 0x69, 0x6e, 0x63, 0x6c, 0x75, 0x64, 0x65, 0x2f, 0x63
        /*0036*/ 	.byte	0x75, 0x74, 0x65, 0x2f, 0x70, 0x6f, 0x69, 0x6e, 0x74, 0x65, 0x72, 0x5f, 0x66, 0x6c, 0x61, 0x67
        /*0046*/ 	.byte	0x67, 0x65, 0x64, 0x2e, 0x68, 0x70, 0x70, 0x00
	.type		$str$26,@object
	.size		$str$26,($str$25 - $str$26)
$str$26:
        /*004e*/ 	.byte	0x2f, 0x74, 0x6d, 0x70, 0x2f, 0x63, 0x75, 0x74, 0x6c, 0x61, 0x73, 0x73, 0x5f, 0x73, 0x77, 0x65
        /*005e*/ 	.byte	0x65, 0x70, 0x5f, 0x73, 0x72, 0x63, 0x2f, 0x69, 0x6e, 0x63, 0x6c, 0x75, 0x64, 0x65, 0x2f, 0x63
        /*006e*/ 	.byte	0x75, 0x74, 0x65, 0x2f, 0x61, 0x74, 0x6f, 0x6d, 0x2f, 0x63, 0x6f, 0x70, 0x79, 0x5f, 0x74, 0x72
        /*007e*/ 	.byte	0x61, 0x69, 0x74, 0x73, 0x5f, 0x73, 0x6d, 0x31, 0x30, 0x30, 0x2e, 0x68, 0x70, 0x70, 0x00
	.type		$str$25,@object
	.size		$str$25,(__unnamed_1 - $str$25)
$str$25:
        /*008d*/ 	.byte	0x28, 0x28, 0x75, 0x69, 0x6e, 0x74, 0x33, 0x32, 0x5f, 0x74, 0x28, 0x74, 0x68, 0x72, 0x65, 0x61
        /*009d*/ 	.byte	0x64, 0x49, 0x64, 0x78, 0x2e, 0x78, 0x29, 0x20, 0x2f, 0x20, 0x33, 0x32, 0x29, 0x20, 0x25, 0x20
        /*00ad*/ 	.byte	0x34, 0x29, 0x20, 0x3d, 0x3d, 0x20, 0x28, 0x28, 0x28, 0x74, 0x6d, 0x65, 0x6d, 0x5f, 0x61, 0x64
        /*00bd*/ 	.byte	0x64, 0x72, 0x20, 0x3e, 0x3e, 0x20, 0x31, 0x36, 0x29, 0x20, 0x2f, 0x20, 0x33, 0x32, 0x29, 0x20
        /*00cd*/ 	.byte	0x25, 0x20, 0x34, 0x29, 0x00
	.type		__unnamed_1,@object
	.size		__unnamed_1,(__unnamed_2 - __unnamed_1)
__unnamed_1:
        /*00d2*/ 	.byte	0x61, 0x75, 0x74, 0x6f, 0x20, 0x63, 0x75, 0x74, 0x65, 0x3a, 0x3a, 0x61, 0x73, 0x5f, 0x70, 0x6f
        /* <DEDUP_REMOVED lines=23> */
        /*0252*/ 	.byte	0x43, 0x3c, 0x32, 0x30, 0x34, 0x38, 0x3e, 0x3e, 0x3e, 0x3e, 0x5d, 0x00
	.type		__unnamed_2,@object
	.size		__unnamed_2,(.L_2 - __unnamed_2)
__unnamed_2:
        /* <DEDUP_REMOVED lines=42> */
        /*04fe*/ 	.byte	0x3e, 0x5d, 0x00
.L_2:


//--------------------- .nv.shared._ZN7cutlass13device_kernelINS_4gemm6kernel13GemmUniversalIN4cute5tupleIJiiiiEEENS1_10collective13CollectiveMmaINS1_35MainloopSm100TmaUmmaWarpSpecializedILi8ELi2ELi4ENS5_IJNS4_1CILi1EEESB_SB_EEEEENS5_IJNSA_ILi128EEENSA_ILi64EEENSA_ILi32EEEEEEfNS5_IJlSB_lEEEfSI_NS4_8TiledMMAINS4_8MMA_AtomIJNS4_17SM100_MMA_TF32_SSINS_10tfloat32_tESM_fLi128ELi64ELNS4_4UMMA5MajorE0ELSO_0ELNSN_7ScaleInE0ELSP_0EEEEEENS4_6LayoutISC_NS5_IJNSA_ILi0EEEST_ST_EEEEENS5_IJNS4_10UnderscoreESW_SW_EEEEENS4_13SM90_TMA_LOADENS4_14ComposedLayoutINS4_7SwizzleILi3ELi4ELi3EEENS4_18smem_ptr_flag_bitsILi32EEENSS_INS5_IJNSA_ILi8EEESG_EEENS5_IJSG_SB_EEEEEEEvNS4_8identityESZ_S19_vS1A_EENS_8epilogue10collective18CollectiveEpilogueINS1C_23Sm100TmaWarpSpecializedILi4ELi2ELi16ELb1ELb0EEEJSH_NS5_IJNSS_ISE_SB_EENSS_INSA_ILi16EEESB_EEEEEfSI_fSI_NS1C_6fusion15FusionCallbacksIS1G_NS1L_17LinearCombinationIffffLNS_15FloatRoundStyleE2EEESH_S1K_JEEENS4_5SM1004TMEM4LOAD26SM100_TMEM_LOAD_32dp32b16xESZ_NS10_INS11_ILi2ELi4ELi3EEES14_NSS_INS5_IJS15_S1I_EEENS5_IJS1I_SB_EEEEEEENS4_39AutoVectorizingCopyWithAssumedAlignmentILi128EEENS4_14SM90_TMA_STOREES1Z_S21_S21_EEEvvEEEEvNT_6ParamsE --------------------------
	.section	.nv.shared._ZN7cutlass13device_kernelINS_4gemm6kernel13GemmUniversalIN4cute5tupleIJiiiiEEENS1_10collective13CollectiveMmaINS1_35MainloopSm100TmaUmmaWarpSpecializedILi8ELi2ELi4ENS5_IJNS4_1CILi1EEESB_SB_EEEEENS5_IJNSA_ILi128EEENSA_ILi64EEENSA_ILi32EEEEEEfNS5_IJlSB_lEEEfSI_NS4_8TiledMMAINS4_8MMA_AtomIJNS4_17SM100_MMA_TF32_SSINS_10tfloat32_tESM_fLi128ELi64ELNS4_4UMMA5MajorE0ELSO_0ELNSN_7ScaleInE0ELSP_0EEEEEENS4_6LayoutISC_NS5_IJNSA_ILi0EEEST_ST_EEEEENS5_IJNS4_10UnderscoreESW_SW_EEEEENS4_13SM90_TMA_LOADENS4_14ComposedLayoutINS4_7SwizzleILi3ELi4ELi3EEENS4_18smem_ptr_flag_bitsILi32EEENSS_INS5_IJNSA_ILi8EEESG_EEENS5_IJSG_SB_EEEEEEEvNS4_8identityESZ_S19_vS1A_EENS_8epilogue10collective18CollectiveEpilogueINS1C_23Sm100TmaWarpSpecializedILi4ELi2ELi16ELb1ELb0EEEJSH_NS5_IJNSS_ISE_SB_EENSS_INSA_ILi16EEESB_EEEEEfSI_fSI_NS1C_6fusion15FusionCallbacksIS1G_NS1L_17LinearCombinationIffffLNS_15FloatRoundStyleE2EEESH_S1K_JEEENS4_5SM1004TMEM4LOAD26SM100_TMEM_LOAD_32dp32b16xESZ_NS10_INS11_ILi2ELi4ELi3EEES14_NSS_INS5_IJS15_S1I_EEENS5_IJS1I_SB_EEEEEEENS4_39AutoVectorizingCopyWithAssumedAlignmentILi128EEENS4_14SM90_TMA_STOREES1Z_S21_S21_EEEvvEEEEvNT_6ParamsE,"aw",@nobits
	.sectionflags	@""
	.align	16
	.zero		1024


//--------------------- .nv.shared.reserved.0     --------------------------
	.section	.nv.shared.reserved.0,"aw",@nobits
	.weak		__nv_reservedSMEM_offset_0_alias
	.size		__nv_reservedSMEM_offset_0_alias, 0, 64
	.other		__nv_reservedSMEM_offset_0_alias,@"STO_CUDA_RESERVED_SHARED STV_DEFAULT"
__nv_reservedSMEM_offset_0_alias:
	.zero		0
.nv.shared.reserved.0:
	.zero		64
	.weak		__nv_reservedSMEM_tcgen05_partition
	.type		__nv_reservedSMEM_tcgen05_partition,@object
	.size		__nv_reservedSMEM_tcgen05_partition,(.L_0 - __nv_reservedSMEM_tcgen05_partition)
__nv_reservedSMEM_tcgen05_partition:
	.zero		32
.L_0:


//--------------------- .nv.global                --------------------------
	.section	.nv.global,"aw",@nobits
.nv.global:
	.type		_ZN40_INTERNAL_b0a39ff8_4_k_cu_618e233f_353164cute1_E,@object
	.size		_ZN40_INTERNAL_b0a39ff8_4_k_cu_618e233f_353164cute1_E,(_ZN40_INTERNAL_b0a39ff8_4_k_cu_618e233f_353164cuda3std3__45__cpo6cbeginE - _ZN40_INTERNAL_b0a39ff8_4_k_cu_618e233f_353164cute1_E)
_ZN40_INTERNAL_b0a39ff8_4_k_cu_618e233f_353164cute1_E:
	.zero		1
	.type		_ZN40_INTERNAL_b0a39ff8_4_k_cu_618e233f_353164cuda3std3__45__cpo6cbeginE,@object
	.size		_ZN40_INTERNAL_b0a39ff8_4_k_cu_618e233f_353164cuda3std3__45__cpo6cbeginE,(_ZN40_INTERNAL_b0a39ff8_4_k_cu_618e233f_353164cuda3std3__48in_placeE - _ZN40_INTERNAL_b0a39ff8_4_k_cu_618e233f_353164cuda3std3__45__cpo6cbeginE)
_ZN40_INTERNAL_b0a39ff8_4_k_cu_618e233f_353164cuda3std3__45__cpo6cbeginE:
	.zero		1
	.type		_ZN40_INTERNAL_b0a39ff8_4_k_cu_618e233f_353164cuda3std3__48in_placeE,@object
	.size		_ZN40_INTERNAL_b0a39ff8_4_k_cu_618e233f_353164cuda3std3__48in_placeE,(_ZN40_INTERNAL_b0a39ff8_4_k_cu_618e233f_353164cuda3std6ranges3__45__cpo9iter_moveE - _ZN40_INTERNAL_b0a39ff8_4_k_cu_618e233f_353164cuda3std3__48in_placeE)
_ZN40_INTERNAL_b0a39ff8_4_k_cu_618e233f_353164cuda3std3__48in_placeE:
	.zero		1
	.type		_ZN40_INTERNAL_b0a39ff8_4_k_cu_618e233f_353164cuda3std6ranges3__45__cpo9iter_moveE,@object
	.size		_ZN40_INTERNAL_b0a39ff8_4_k_cu_618e233f_353164cuda3std6ranges3__45__cpo9iter_moveE,(_ZN40_INTERNAL_b0a39ff8_4_k_cu_618e233f_353164cuda3std3__45__cpo5beginE - _ZN40_INTERNAL_b0a39ff8_4_k_cu_618e233f_353164cuda3std6ranges3__45__cpo9iter_moveE)
_ZN40_INTERNAL_b0a39ff8_4_k_cu_618e233f_353164cuda3std6ranges3__45__cpo9iter_moveE:
	.zero		1
	.type		_ZN40_INTERNAL_b0a39ff8_4_k_cu_618e233f_353164cuda3std3__45__cpo5beginE,@object
	.size		_ZN40_INTERNAL_b0a39ff8_4_k_cu_618e233f_353164cuda3std3__45__cpo5beginE,(_ZN40_INTERNAL_b0a39ff8_4_k_cu_618e233f_353164cuda3std3__442_GLOBAL__N__b0a39ff8_4_k_cu_618e233f_353166ignoreE - _ZN40_INTERNAL_b0a39ff8_4_k_cu_618e233f_353164cuda3std3__45__cpo5beginE)
_ZN40_INTERNAL_b0a39ff8_4_k_cu_618e233f_353164cuda3std3__45__cpo5beginE:
	.zero		1
	.type		_ZN40_INTERNAL_b0a39ff8_4_k_cu_618e233f_353164cuda3std3__442_GLOBAL__N__b0a39ff8_4_k_cu_618e233f_353166ignoreE,@object
	.size		_ZN40_INTERNAL_b0a39ff8_4_k_cu_618e233f_353164cuda3std3__442_GLOBAL__N__b0a39ff8_4_k_cu_618e233f_353166ignoreE,(_ZN40_INTERNAL_b0a39ff8_4_k_cu_618e233f_353164cute7productE - _ZN40_INTERNAL_b0a39ff8_4_k_cu_618e233f_353164cuda3std3__442_GLOBAL__N__b0a39ff8_4_k_cu_618e233f_353166ignoreE)
_ZN40_INTERNAL_b0a39ff8_4_k_cu_618e233f_353164cuda3std3__442_GLOBAL__N__b0a39ff8_4_k_cu_618e233f_353166ignoreE:
	.zero		1
	.type		_ZN40_INTERNAL_b0a39ff8_4_k_cu_618e233f_353164cute7productE,@object
	.size		_ZN40_INTERNAL_b0a39ff8_4_k_cu_618e233f_353164cute7productE,(_ZN40_INTERNAL_b0a39ff8_4_k_cu_618e233f_353164cuda3std3__45__cpo3endE - _ZN40_INTERNAL_b0a39ff8_4_k_cu_618e233f_353164cute7productE)
_ZN40_INTERNAL_b0a39ff8_4_k_cu_618e233f_353164cute7productE:
	.zero		1
	.type		_ZN40_INTERNAL_b0a39ff8_4_k_cu_618e233f_353164cuda3std3__45__cpo3endE,@object
	.size		_ZN40_INTERNAL_b0a39ff8_4_k_cu_618e233f_353164cuda3std3__45__cpo3endE,(_ZN40_INTERNAL_b0a39ff8_4_k_cu_618e233f_353164cuda3std3__419piecewise_constructE - _ZN40_INTERNAL_b0a39ff8_4_k_cu_618e233f_353164cuda3std3__45__cpo3endE)
_ZN40_INTERNAL_b0a39ff8_4_k_cu_618e233f_353164cuda3std3__45__cpo3endE:
	.zero		1
	.type		_ZN40_INTERNAL_b0a39ff8_4_k_cu_618e233f_353164cuda3std3__419piecewise_constructE,@object
	.size		_ZN40_INTERNAL_b0a39ff8_4_k_cu_618e233f_353164cuda3std3__419piecewise_constructE,(_ZN40_INTERNAL_b0a39ff8_4_k_cu_618e233f_353164cuda3std3__45__cpo4cendE - _ZN40_INTERNAL_b0a39ff8_4_k_cu_618e233f_353164cuda3std3__419piecewise_constructE)
_ZN40_INTERNAL_b0a39ff8_4_k_cu_618e233f_353164cuda3std3__419piecewise_constructE:
	.zero		1
	.type		_ZN40_INTERNAL_b0a39ff8_4_k_cu_618e233f_353164cuda3std3__45__cpo4cendE,@object
	.size		_ZN40_INTERNAL_b0a39ff8_4_k_cu_618e233f_353164cuda3std3__45__cpo4cendE,(_ZN40_INTERNAL_b0a39ff8_4_k_cu_618e233f_353164cuda3std6ranges3__45__cpo4swapE - _ZN40_INTERNAL_b0a39ff8_4_k_cu_618e233f_353164cuda3std3__45__cpo4cendE)
_ZN40_INTERNAL_b0a39ff8_4_k_cu_618e233f_353164cuda3std3__45__cpo4cendE:
	.zero		1
	.type		_ZN40_INTERNAL_b0a39ff8_4_k_cu_618e233f_353164cuda3std6ranges3__45__cpo4swapE,@object
	.size		_ZN40_INTERNAL_b0a39ff8_4_k_cu_618e233f_353164cuda3std6ranges3__45__cpo4swapE,(.L_10 - _ZN40_INTERNAL_b0a39ff8_4_k_cu_618e233f_353164cuda3std6ranges3__45__cpo4swapE)
_ZN40_INTERNAL_b0a39ff8_4_k_cu_618e233f_353164cuda3std6ranges3__45__cpo4swapE:
	.zero		1
.L_10:


//--------------------- .nv.constant0._ZN7cutlass13device_kernelINS_4gemm6kernel13GemmUniversalIN4cute5tupleIJiiiiEEENS1_10collective13CollectiveMmaINS1_35MainloopSm100TmaUmmaWarpSpecializedILi8ELi2ELi4ENS5_IJNS4_1CILi1EEESB_SB_EEEEENS5_IJNSA_ILi128EEENSA_ILi64EEENSA_ILi32EEEEEEfNS5_IJlSB_lEEEfSI_NS4_8TiledMMAINS4_8MMA_AtomIJNS4_17SM100_MMA_TF32_SSINS_10tfloat32_tESM_fLi128ELi64ELNS4_4UMMA5MajorE0ELSO_0ELNSN_7ScaleInE0ELSP_0EEEEEENS4_6LayoutISC_NS5_IJNSA_ILi0EEEST_ST_EEEEENS5_IJNS4_10UnderscoreESW_SW_EEEEENS4_13SM90_TMA_LOADENS4_14ComposedLayoutINS4_7SwizzleILi3ELi4ELi3EEENS4_18smem_ptr_flag_bitsILi32EEENSS_INS5_IJNSA_ILi8EEESG_EEENS5_IJSG_SB_EEEEEEEvNS4_8identityESZ_S19_vS1A_EENS_8epilogue10collective18CollectiveEpilogueINS1C_23Sm100TmaWarpSpecializedILi4ELi2ELi16ELb1ELb0EEEJSH_NS5_IJNSS_ISE_SB_EENSS_INSA_ILi16EEESB_EEEEEfSI_fSI_NS1C_6fusion15FusionCallbacksIS1G_NS1L_17LinearCombinationIffffLNS_15FloatRoundStyleE2EEESH_S1K_JEEENS4_5SM1004TMEM4LOAD26SM100_TMEM_LOAD_32dp32b16xESZ_NS10_INS11_ILi2ELi4ELi3EEES14_NSS_INS5_IJS15_S1I_EEENS5_IJS1I_SB_EEEEEEENS4_39AutoVectorizingCopyWithAssumedAlignmentILi128EEENS4_14SM90_TMA_STOREES1Z_S21_S21_EEEvvEEEEvNT_6ParamsE --------------------------
	.section	.nv.constant0._ZN7cutlass13device_kernelINS_4gemm6kernel13GemmUniversalIN4cute5tupleIJiiiiEEENS1_10collective13CollectiveMmaINS1_35MainloopSm100TmaUmmaWarpSpecializedILi8ELi2ELi4ENS5_IJNS4_1CILi1EEESB_SB_EEEEENS5_IJNSA_ILi128EEENSA_ILi64EEENSA_ILi32EEEEEEfNS5_IJlSB_lEEEfSI_NS4_8TiledMMAINS4_8MMA_AtomIJNS4_17SM100_MMA_TF32_SSINS_10tfloat32_tESM_fLi128ELi64ELNS4_4UMMA5MajorE0ELSO_0ELNSN_7ScaleInE0ELSP_0EEEEEENS4_6LayoutISC_NS5_IJNSA_ILi0EEEST_ST_EEEEENS5_IJNS4_10UnderscoreESW_SW_EEEEENS4_13SM90_TMA_LOADENS4_14ComposedLayoutINS4_7SwizzleILi3ELi4ELi3EEENS4_18smem_ptr_flag_bitsILi32EEENSS_INS5_IJNSA_ILi8EEESG_EEENS5_IJSG_SB_EEEEEEEvNS4_8identityESZ_S19_vS1A_EENS_8epilogue10collective18CollectiveEpilogueINS1C_23Sm100TmaWarpSpecializedILi4ELi2ELi16ELb1ELb0EEEJSH_NS5_IJNSS_ISE_SB_EENSS_INSA_ILi16EEESB_EEEEEfSI_fSI_NS1C_6fusion15FusionCallbacksIS1G_NS1L_17LinearCombinationIffffLNS_15FloatRoundStyleE2EEESH_S1K_JEEENS4_5SM1004TMEM4LOAD26SM100_TMEM_LOAD_32dp32b16xESZ_NS10_INS11_ILi2ELi4ELi3EEES14_NSS_INS5_IJS15_S1I_EEENS5_IJS1I_SB_EEEEEEENS4_39AutoVectorizingCopyWithAssumedAlignmentILi128EEENS4_14SM90_TMA_STOREES1Z_S21_S21_EEEvvEEEEvNT_6ParamsE,"a",@progbits
	.sectionflags	@""
	.align	4
.nv.constant0._ZN7cutlass13device_kernelINS_4gemm6kernel13GemmUniversalIN4cute5tupleIJiiiiEEENS1_10collective13CollectiveMmaINS1_35MainloopSm100TmaUmmaWarpSpecializedILi8ELi2ELi4ENS5_IJNS4_1CILi1EEESB_SB_EEEEENS5_IJNSA_ILi128EEENSA_ILi64EEENSA_ILi32EEEEEEfNS5_IJlSB_lEEEfSI_NS4_8TiledMMAINS4_8MMA_AtomIJNS4_17SM100_MMA_TF32_SSINS_10tfloat32_tESM_fLi128ELi64ELNS4_4UMMA5MajorE0ELSO_0ELNSN_7ScaleInE0ELSP_0EEEEEENS4_6LayoutISC_NS5_IJNSA_ILi0EEEST_ST_EEEEENS5_IJNS4_10UnderscoreESW_SW_EEEEENS4_13SM90_TMA_LOADENS4_14ComposedLayoutINS4_7SwizzleILi3ELi4ELi3EEENS4_18smem_ptr_flag_bitsILi32EEENSS_INS5_IJNSA_ILi8EEESG_EEENS5_IJSG_SB_EEEEEEEvNS4_8identityESZ_S19_vS1A_EENS_8epilogue10collective18CollectiveEpilogueINS1C_23Sm100TmaWarpSpecializedILi4ELi2ELi16ELb1ELb0EEEJSH_NS5_IJNSS_ISE_SB_EENSS_INSA_ILi16EEESB_EEEEEfSI_fSI_NS1C_6fusion15FusionCallbacksIS1G_NS1L_17LinearCombinationIffffLNS_15FloatRoundStyleE2EEESH_S1K_JEEENS4_5SM1004TMEM4LOAD26SM100_TMEM_LOAD_32dp32b16xESZ_NS10_INS11_ILi2ELi4ELi3EEES14_NSS_INS5_IJS15_S1I_EEENS5_IJS1I_SB_EEEEEEENS4_39AutoVectorizingCopyWithAssumedAlignmentILi128EEENS4_14SM90_TMA_STOREES1Z_S21_S21_EEEvvEEEEvNT_6ParamsE:
	.zero		2944


//--------------------- SYMBOLS --------------------------

	.type		.nv.reservedSmem.offset0,@object
	.size		.nv.reservedSmem.offset0,0x4
	.type		.nv.reservedSmem.cap,@object
	.size		.nv.reservedSmem.cap,0x4
	.type		__assertfail,@function
